def matmul_kernel(
    a_ptr,
    b_ptr,
    c_ptr,
    M,
    N,
    K,
    stride_am,
    stride_ak,
    stride_bk,
    stride_bn,
    stride_cm,
    stride_cn,
    BLOCK_M: tl.constexpr,
    BLOCK_N: tl.constexpr,
    BLOCK_K: tl.constexpr,
    GROUP_M: tl.constexpr,
):
    pid = tl.program_id(axis=0)
    num_pid_m = tl.cdiv(M, BLOCK_M)
    num_pid_n = tl.cdiv(N, BLOCK_N)
    num_pid_in_group = GROUP_M * num_pid_n
    group_id = pid // num_pid_in_group
    first_pid_m = group_id * GROUP_M
    group_size_m = min(num_pid_m - first_pid_m, GROUP_M)
    pid_m = first_pid_m + ((pid % num_pid_in_group) % group_size_m)
    pid_n = (pid % num_pid_in_group) // group_size_m

    offs_am = (pid_m * BLOCK_M + tl.arange(0, BLOCK_M)) % M
    offs_bn = (pid_n * BLOCK_N + tl.arange(0, BLOCK_N)) % N
    offs_k = tl.arange(0, BLOCK_K)
    a_ptrs = a_ptr + offs_am[:, None] * stride_am + offs_k[None, :] * stride_ak
    b_ptrs = b_ptr + offs_k[:, None] * stride_bk + offs_bn[None, :] * stride_bn

    acc = tl.zeros((BLOCK_M, BLOCK_N), dtype=tl.float32)
    for kk in range(0, tl.cdiv(K, BLOCK_K)):
        a = tl.load(a_ptrs, mask=offs_k[None, :] < K - kk * BLOCK_K, other=0.0)
        b = tl.load(b_ptrs, mask=offs_k[:, None] < K - kk * BLOCK_K, other=0.0)
        acc = tl.dot(a, b, acc)
        a_ptrs += BLOCK_K * stride_ak
        b_ptrs += BLOCK_K * stride_bk

    c = acc.to(c_ptr.dtype.element_ty)
    offs_cm = pid_m * BLOCK_M + tl.arange(0, BLOCK_M)
    offs_cn = pid_n * BLOCK_N + tl.arange(0, BLOCK_N)
    c_ptrs = c_ptr + offs_cm[:, None] * stride_cm + offs_cn[None, :] * stride_cn
    mask = (offs_cm[:, None] < M) & (offs_cn[None, :] < N)
    tl.store(c_ptrs, c, mask=mask)

# config = {"BLOCK_K": 32, "BLOCK_M": 128, "BLOCK_N": 64, "GROUP_M": 8, "arch": "sm_80", "dtype": "fp32", "num_ctas": 1, "num_stages": 6, "num_warps": 4}
# arch = sm_80


// ===== COMPILED SASS (sm_80) =====

	.target	sm_80

	.elftype	@"ET_EXEC"


//--------------------- .note.nv.tkinfo           --------------------------
	.section	.note.nv.tkinfo,"",@"SHT_NOTE"
	.sectionflags	@"SHF_NOTE_NV_TKINFO"
	.tkinfo
        /*0018*/ 	.word	0x00000002
        /*0030*/ 	.string	""
        /*0030*/ 	.string	"ptxas"
        /*0030*/ 	.string	"Cuda compilation tools, release 13.0, V13.0.88"
        /*0030*/ 	.string	"Build cuda_13.0.r13.0/compiler.36424714_0"
        /*0030*/ 	.string	"-v  -suppress-debug-info  -lineinfo  -arch sm_80 "



//--------------------- .note.nv.cuinfo           --------------------------
	.section	.note.nv.cuinfo,"",@"SHT_NOTE"
	.sectionflags	@"SHF_NOTE_NV_CUINFO"
        /*0018*/ 	.short	0x0002
        /*001a*/ 	.short	0x0050
        /*001c*/ 	.short	0x0082
	.zero		2


//--------------------- .nv.info                  --------------------------
	.section	.nv.info,"",@"SHT_CUDA_INFO"
	.align	4


	//----- nvinfo : EIATTR_REGCOUNT
	.align		4
        /*0000*/ 	.byte	0x04, 0x2f
        /*0002*/ 	.short	(.L_1 - .L_0)
	.align		4
.L_0:
        /*0004*/ 	.word	index@(matmul_kernel)
        /*0008*/ 	.word	0x000000ee


	//----- nvinfo : EIATTR_FRAME_SIZE
	.align		4
.L_1:
        /*000c*/ 	.byte	0x04, 0x11
        /*000e*/ 	.short	(.L_3 - .L_2)
	.align		4
.L_2:
        /*0010*/ 	.word	index@(matmul_kernel)
        /*0014*/ 	.word	0x00000000


	//----- nvinfo : EIATTR_MIN_STACK_SIZE
	.align		4
.L_3:
        /*0018*/ 	.byte	0x04, 0x12
        /*001a*/ 	.short	(.L_5 - .L_4)
	.align		4
.L_4:
        /*001c*/ 	.word	index@(matmul_kernel)
        /*0020*/ 	.word	0x00000000
.L_5:


//--------------------- .nv.info.matmul_kernel    --------------------------
	.section	.nv.info.matmul_kernel,"",@"SHT_CUDA_INFO"
	.sectionflags	@""
	.align	4


	//----- nvinfo : EIATTR_CUDA_API_VERSION
	.align		4
        /*0000*/ 	.byte	0x04, 0x37
        /*0002*/ 	.short	(.L_7 - .L_6)
.L_6:
        /*0004*/ 	.word	0x00000082


	//----- nvinfo : EIATTR_SW2861232_WAR
	.align		4
.L_7:
        /*0008*/ 	.byte	0x01, 0x35
	.zero		2


	//----- nvinfo : EIATTR_PARAM_CBANK
	.align		4
        /*000c*/ 	.byte	0x04, 0x0a
        /*000e*/ 	.short	(.L_9 - .L_8)
	.align		4
.L_8:
        /*0010*/ 	.word	index@(.nv.constant0.matmul_kernel)
        /*0014*/ 	.short	0x0160
        /*0016*/ 	.short	0x0050


	//----- nvinfo : EIATTR_CBANK_PARAM_SIZE
	.align		4
.L_9:
        /*0018*/ 	.byte	0x03, 0x19
        /*001a*/ 	.short	0x0050


	//----- nvinfo : EIATTR_KPARAM_INFO
	.align		4
        /*001c*/ 	.byte	0x04, 0x17
        /*001e*/ 	.short	(.L_11 - .L_10)
.L_10:
        /*0020*/ 	.word	0x00000000
        /*0024*/ 	.short	0x000d
        /*0026*/ 	.short	0x0048
        /*0028*/ 	.byte	0x00, 0xf4, 0x21, 0x00


	//----- nvinfo : EIATTR_KPARAM_INFO
	.align		4
.L_11:
        /*002c*/ 	.byte	0x04, 0x17
        /*002e*/ 	.short	(.L_13 - .L_12)
.L_12:
        /*0030*/ 	.word	0x00000000
        /*0034*/ 	.short	0x000c
        /*0036*/ 	.short	0x0040
        /*0038*/ 	.byte	0x00, 0xf4, 0x21, 0x00


	//----- nvinfo : EIATTR_KPARAM_INFO
	.align		4
.L_13:
        /*003c*/ 	.byte	0x04, 0x17
        /*003e*/ 	.short	(.L_15 - .L_14)
.L_14:
        /*0040*/ 	.word	0x00000000
        /*0044*/ 	.short	0x000b
        /*0046*/ 	.short	0x0038
        /*0048*/ 	.byte	0x00, 0xf0, 0x11, 0x00


	//----- nvinfo : EIATTR_KPARAM_INFO
	.align		4
.L_15:
        /*004c*/ 	.byte	0x04, 0x17
        /*004e*/ 	.short	(.L_17 - .L_16)
.L_16:
        /*0050*/ 	.word	0x00000000
        /*0054*/ 	.short	0x000a
        /*0056*/ 	.short	0x0034
        /*0058*/ 	.byte	0x00, 0xf0, 0x11, 0x00


	//----- nvinfo : EIATTR_KPARAM_INFO
	.align		4
.L_17:
        /*005c*/ 	.byte	0x04, 0x17
        /*005e*/ 	.short	(.L_19 - .L_18)
.L_18:
        /*0060*/ 	.word	0x00000000
        /*0064*/ 	.short	0x0009
        /*0066*/ 	.short	0x0030
        /*0068*/ 	.byte	0x00, 0xf0, 0x11, 0x00


	//----- nvinfo : EIATTR_KPARAM_INFO
	.align		4
.L_19:
        /*006c*/ 	.byte	0x04, 0x17
        /*006e*/ 	.short	(.L_21 - .L_20)
.L_20:
        /*0070*/ 	.word	0x00000000
        /*0074*/ 	.short	0x0008
        /*0076*/ 	.short	0x002c
        /*0078*/ 	.byte	0x00, 0xf0, 0x11, 0x00


	//----- nvinfo : EIATTR_KPARAM_INFO
	.align		4
.L_21:
        /*007c*/ 	.byte	0x04, 0x17
        /*007e*/ 	.short	(.L_23 - .L_22)
.L_22:
        /*0080*/ 	.word	0x00000000
        /*0084*/ 	.short	0x0007
        /*0086*/ 	.short	0x0028
        /*0088*/ 	.byte	0x00, 0xf0, 0x11, 0x00


	//----- nvinfo : EIATTR_KPARAM_INFO
	.align		4
.L_23:
        /*008c*/ 	.byte	0x04, 0x17
        /*008e*/ 	.short	(.L_25 - .L_24)
.L_24:
        /*0090*/ 	.word	0x00000000
        /*0094*/ 	.short	0x0006
        /*0096*/ 	.short	0x0024
        /*0098*/ 	.byte	0x00, 0xf0, 0x11, 0x00


	//----- nvinfo : EIATTR_KPARAM_INFO
	.align		4
.L_25:
        /*009c*/ 	.byte	0x04, 0x17
        /*009e*/ 	.short	(.L_27 - .L_26)
.L_26:
        /*00a0*/ 	.word	0x00000000
        /*00a4*/ 	.short	0x0005
        /*00a6*/ 	.short	0x0020
        /*00a8*/ 	.byte	0x00, 0xf0, 0x11, 0x00


	//----- nvinfo : EIATTR_KPARAM_INFO
	.align		4
.L_27:
        /*00ac*/ 	.byte	0x04, 0x17
        /*00ae*/ 	.short	(.L_29 - .L_28)
.L_28:
        /*00b0*/ 	.word	0x00000000
        /*00b4*/ 	.short	0x0004
        /*00b6*/ 	.short	0x001c
        /*00b8*/ 	.byte	0x00, 0xf0, 0x11, 0x00


	//----- nvinfo : EIATTR_KPARAM_INFO
	.align		4
.L_29:
        /*00bc*/ 	.byte	0x04, 0x17
        /*00be*/ 	.short	(.L_31 - .L_30)
.L_30:
        /*00c0*/ 	.word	0x00000000
        /*00c4*/ 	.short	0x0003
        /*00c6*/ 	.short	0x0018
        /*00c8*/ 	.byte	0x00, 0xf0, 0x11, 0x00


	//----- nvinfo : EIATTR_KPARAM_INFO
	.align		4
.L_31:
        /*00cc*/ 	.byte	0x04, 0x17
        /*00ce*/ 	.short	(.L_33 - .L_32)
.L_32:
        /*00d0*/ 	.word	0x00000000
        /*00d4*/ 	.short	0x0002
        /*00d6*/ 	.short	0x0010
        /*00d8*/ 	.byte	0x00, 0xf4, 0x21, 0x00


	//----- nvinfo : EIATTR_KPARAM_INFO
	.align		4
.L_33:
        /*00dc*/ 	.byte	0x04, 0x17
        /*00de*/ 	.short	(.L_35 - .L_34)
.L_34:
        /*00e0*/ 	.word	0x00000000
        /*00e4*/ 	.short	0x0001
        /*00e6*/ 	.short	0x0008
        /*00e8*/ 	.byte	0x00, 0xf4, 0x21, 0x00


	//----- nvinfo : EIATTR_KPARAM_INFO
	.align		4
.L_35:
        /*00ec*/ 	.byte	0x04, 0x17
        /*00ee*/ 	.short	(.L_37 - .L_36)
.L_36:
        /*00f0*/ 	.word	0x00000000
        /*00f4*/ 	.short	0x0000
        /*00f6*/ 	.short	0x0000
        /*00f8*/ 	.byte	0x00, 0xf4, 0x21, 0x00


	//----- nvinfo : EIATTR_MAXREG_COUNT
	.align		4
.L_37:
        /*00fc*/ 	.byte	0x03, 0x1b
        /*00fe*/ 	.short	0x00ff


	//----- nvinfo : EIATTR_NUM_BARRIERS
	.align		4
        /*0100*/ 	.byte	0x02, 0x4c
        /*0102*/ 	.byte	0x01
	.zero		1


	//----- nvinfo : EIATTR_MERCURY_ISA_VERSION
	.align		4
        /*0104*/ 	.byte	0x03, 0x5f
        /*0106*/ 	.short	0x0000


	//----- nvinfo : EIATTR_EXIT_INSTR_OFFSETS
	.align		4
        /*0108*/ 	.byte	0x04, 0x1c
        /*010a*/ 	.short	(.L_39 - .L_38)


	//   ....[0]....
.L_38:
        /*010c*/ 	.word	0x0000a530


	//   ....[1]....
        /*0110*/ 	.word	0x0000a550


	//----- nvinfo : EIATTR_REQNTID
	.align		4
.L_39:
        /*0114*/ 	.byte	0x04, 0x10
        /*0116*/ 	.short	(.L_41 - .L_40)
.L_40:
        /*0118*/ 	.word	0x00000080
        /*011c*/ 	.word	0x00000001
        /*0120*/ 	.word	0x00000001
.L_41:


//--------------------- .nv.callgraph             --------------------------
	.section	.nv.callgraph,"",@"SHT_CUDA_CALLGRAPH"
	.align	4
	.sectionentsize	8
	.align		4
        /*0000*/ 	.word	0x00000000
	.align		4
        /*0004*/ 	.word	0xffffffff
	.align		4
        /*0008*/ 	.word	0x00000000
	.align		4
        /*000c*/ 	.word	0xfffffffe
	.align		4
        /*0010*/ 	.word	0x00000000
	.align		4
        /*0014*/ 	.word	0xfffffffd
	.align		4
        /*0018*/ 	.word	0x00000000
	.align		4
        /*001c*/ 	.word	0xfffffffc


//--------------------- .nv.rel.action            --------------------------
	.section	.nv.rel.action,"",@"SHT_CUDA_RELOCINFO"
	.align	8
	.sectionentsize	8
        /*0000*/ 	.byte	0x73, 0x00, 0x00, 0x00, 0x00, 0x00, 0x00, 0x00, 0x00, 0x00, 0x00, 0x11, 0x25, 0x00, 0x05, 0x36


//--------------------- .nv.constant0.matmul_kernel --------------------------
	.section	.nv.constant0.matmul_kernel,"a",@progbits
	.sectionflags	@""
	.align	4
.nv.constant0.matmul_kernel:
	.zero		432


//--------------------- .text.matmul_kernel       --------------------------
	.section	.text.matmul_kernel,"ax",@progbits
	.sectioninfo	@"SHI_REGISTERS=238"
	.align	128
        .global         matmul_kernel
        .type           matmul_kernel,@function
        .size           matmul_kernel,(.L_x_4 - matmul_kernel)
        .other          matmul_kernel,@"STO_CUDA_ENTRY STV_DEFAULT"
matmul_kernel:
.text.matmul_kernel:
[----:B------:R-:W-:Y:S02]  /*0000*/  IMAD.MOV.U32 R1, RZ, RZ, c[0x0][0x28] ;  /* 0x00000a00ff017624 */ /* 0x000fe400078e00ff */
[----:B------:R-:W-:Y:S01]  /*0010*/  IMAD.MOV.U32 R0, RZ, RZ, c[0x0][0x17c] ;  /* 0x00005f00ff007624 */ /* 0x000fe200078e00ff */
[----:B------:R-:W1:Y:S01]  /*0020*/  S2R R5, SR_CTAID.X ;  /* 0x0000000000057919 */ /* 0x000e620000002500 */
[----:B------:R-:W-:Y:S01]  /*0030*/  IABS R23, c[0x0][0x17c] ;  /* 0x00005f0000177a13 */ /* 0x000fe20000000000 */
[----:B------:R-:W-:Y:S01]  /*0040*/  IMAD.MOV.U32 R211, RZ, RZ, c[0x0][0x180] ;  /* 0x00006000ffd37624 */ /* 0x000fe200078e00ff */
[----:B------:R-:W-:Y:S01]  /*0050*/  IABS R21, c[0x0][0x178] ;  /* 0x00005e0000157a13 */ /* 0x000fe20000000000 */
[----:B------:R-:W2:Y:S01]  /*0060*/  S2R R206, SR_TID.X ;  /* 0x0000000000ce7919 */ /* 0x000ea20000002100 */
[----:B------:R-:W-:Y:S01]  /*0070*/  IADD3 R0, R0, 0x3f, RZ ;  /* 0x0000003f00007810 */ /* 0x000fe20007ffe0ff */
[----:B------:R-:W-:Y:S01]  /*0080*/  ULDC.64 UR4, c[0x0][0x188] ;  /* 0x0000620000047ab9 */ /* 0x000fe20000000a00 */
[----:B------:R-:W-:Y:S01]  /*0090*/  IADD3 R36, R211, -0x15, RZ ;  /* 0xffffffebd3247810 */ /* 0x000fe20007ffe0ff */
[----:B------:R-:W-:Y:S01]  /*00a0*/  USHF.L.U32 UR10, UR4, 0x2, URZ ;  /* 0x00000002040a7899 */ /* 0x000fe2000800063f */
[----:B------:R-:W-:Y:S01]  /*00b0*/  SHF.R.S32.HI R3, RZ, 0x1f, R0 ;  /* 0x0000001fff037819 */ /* 0x000fe20000011400 */
[----:B------:R-:W-:Y:S01]  /*00c0*/  USHF.L.U32 UR6, UR4, 0x1, URZ ;  /* 0x0000000104067899 */ /* 0x000fe2000800063f */
[----:B------:R-:W-:Y:S01]  /*00d0*/  IMAD.U32 R77, RZ, RZ, UR4 ;  /* 0x00000004ff4d7e24 */ /* 0x000fe2000f8e00ff */
[----:B------:R-:W-:Y:S01]  /*00e0*/  UIMAD UR7, UR4, 0x3, URZ ;  /* 0x00000003040778a4 */ /* 0x000fe2000f8e023f */
[----:B------:R-:W-:Y:S01]  /*00f0*/  LEA.HI R3, R3, R0, RZ, 0x6 ;  /* 0x0000000003037211 */ /* 0x000fe200078f30ff */
[----:B------:R-:W-:Y:S01]  /*0100*/  UIMAD UR20, UR4, 0xc, URZ ;  /* 0x0000000c041478a4 */ /* 0x000fe2000f8e023f */
[----:B------:R-:W-:Y:S01]  /*0110*/  IMAD.U32 R65, RZ, RZ, UR4 ;  /* 0x00000004ff417e24 */ /* 0x000fe2000f8e00ff */
[----:B------:R-:W-:Y:S01]  /*0120*/  UIMAD UR11, UR4, 0x5, URZ ;  /* 0x00000005040b78a4 */ /* 0x000fe2000f8e023f */
[----:B------:R-:W-:Y:S01]  /*0130*/  SHF.R.S32.HI R3, RZ, 0x6, R3 ;  /* 0x00000006ff037819 */ /* 0x000fe20000011403 */
[----:B------:R-:W-:Y:S01]  /*0140*/  UIMAD UR28, UR4, 0x14, URZ ;  /* 0x00000014041c78a4 */ /* 0x000fe2000f8e023f */
[----:B------:R-:W-:Y:S01]  /*0150*/  IMAD.U32 R95, RZ, RZ, UR4 ;  /* 0x00000004ff5f7e24 */ /* 0x000fe2000f8e00ff */
[----:B------:R-:W-:Y:S01]  /*0160*/  UIMAD UR12, UR4, 0x6, URZ ;  /* 0x00000006040c78a4 */ /* 0x000fe2000f8e023f */
[----:B------:R-:W-:Y:S01]  /*0170*/  IMAD R65, R65, 0x24, RZ ;  /* 0x0000002441417824 */ /* 0x000fe200078e02ff */
[----:B------:R-:W-:Y:S01]  /*0180*/  UIMAD UR32, UR4, 0x18, URZ ;  /* 0x00000018042078a4 */ /* 0x000fe2000f8e023f */
[----:B------:R-:W-:Y:S01]  /*0190*/  IMAD.SHL.U32 R4, R3, 0x8, RZ ;  /* 0x0000000803047824 */ /* 0x000fe200078e00ff */
[----:B-1----:R-:W-:Y:S01]  /*01a0*/  IABS R8, R5 ;  /* 0x0000000500087213 */ /* 0x002fe20000000000 */
[----:B------:R-:W-:Y:S01]  /*01b0*/  UIMAD UR13, UR4, 0x7, URZ ;  /* 0x00000007040d78a4 */ /* 0x000fe2000f8e023f */
[----:B------:R-:W-:Y:S01]  /*01c0*/  IMAD.U32 R103, RZ, RZ, UR4 ;  /* 0x00000004ff677e24 */ /* 0x000fe2000f8e00ff */
[----:B------:R-:W-:Y:S01]  /*01d0*/  UIMAD UR36, UR4, 0x1c, URZ ;  /* 0x0000001c042478a4 */ /* 0x000fe2000f8e023f */
[-C--:B------:R-:W-:Y:S01]  /*01e0*/  IABS R7, R4.reuse ;  /* 0x0000000400077213 */ /* 0x080fe20000000000 */
[----:B------:R-:W-:Y:S01]  /*01f0*/  UIMAD UR17, UR4, 0x9, URZ ;  /* 0x00000009041178a4 */ /* 0x000fe2000f8e023f */
[----:B------:R-:W-:Y:S01]  /*0200*/  IABS R10, R4 ;  /* 0x00000004000a7213 */ /* 0x000fe20000000000 */
[----:B------:R-:W-:Y:S01]  /*0210*/  UIMAD UR19, UR4, 0xb, URZ ;  /* 0x0000000b041378a4 */ /* 0x000fe2000f8e023f */
[----:B------:R-:W1:Y:S01]  /*0220*/  I2F.RP R0, R7 ;  /* 0x0000000700007306 */ /* 0x000e620000209400 */
[----:B--2---:R-:W-:Y:S01]  /*0230*/  LOP3.LUT R226, R206, 0x7f, RZ, 0xc0, !PT ;  /* 0x0000007fcee27812 */ /* 0x004fe200078ec0ff */
[----:B------:R-:W-:Y:S01]  /*0240*/  USHF.L.U32 UR16, UR4, 0x3, URZ ;  /* 0x0000000304107899 */ /* 0x000fe2000800063f */
[----:B------:R-:W-:Y:S01]  /*0250*/  IMAD.U32 R111, RZ, RZ, UR17 ;  /* 0x00000011ff6f7e24 */ /* 0x000fe2000f8e00ff */
[----:B------:R-:W-:Y:S01]  /*0260*/  UIMAD UR21, UR4, 0xd, URZ ;  /* 0x0000000d041578a4 */ /* 0x000fe2000f8e023f */
[----:B------:R-:W-:Y:S01]  /*0270*/  IMAD R103, R103, 0x2c, RZ ;  /* 0x0000002c67677824 */ /* 0x000fe200078e02ff */
[----:B------:R-:W-:Y:S01]  /*0280*/  UIMAD UR18, UR4, 0xa, URZ ;  /* 0x0000000a041278a4 */ /* 0x000fe2000f8e023f */
[----:B------:R-:W-:Y:S01]  /*0290*/  IMAD.U32 R71, RZ, RZ, UR4 ;  /* 0x00000004ff477e24 */ /* 0x000fe2000f8e00ff */
[----:B------:R-:W-:Y:S01]  /*02a0*/  UIMAD UR23, UR4, 0xf, URZ ;  /* 0x0000000f041778a4 */ /* 0x000fe2000f8e023f */
[----:B------:R-:W-:Y:S01]  /*02b0*/  IMAD.U32 R81, RZ, RZ, UR4 ;  /* 0x00000004ff517e24 */ /* 0x000fe2000f8e00ff */
[----:B------:R-:W-:Y:S01]  /*02c0*/  UIMAD UR25, UR4, 0x11, URZ ;  /* 0x00000011041978a4 */ /* 0x000fe2000f8e023f */
[----:B------:R-:W-:Y:S01]  /*02d0*/  IMAD.U32 R115, RZ, RZ, UR19 ;  /* 0x00000013ff737e24 */ /* 0x000fe2000f8e00ff */
[----:B------:R-:W-:Y:S01]  /*02e0*/  UIMAD UR22, UR4, 0xe, URZ ;  /* 0x0000000e041678a4 */ /* 0x000fe2000f8e023f */
[----:B------:R-:W-:Y:S01]  /*02f0*/  IMAD R71, R71, 0x34, RZ ;  /* 0x0000003447477824 */ /* 0x000fe200078e02ff */
[----:B------:R-:W-:Y:S01]  /*0300*/  UIMAD UR27, UR4, 0x13, URZ ;  /* 0x00000013041b78a4 */ /* 0x000fe2000f8e023f */
[----:B------:R-:W-:Y:S01]  /*0310*/  IMAD.U32 R97, RZ, RZ, UR16 ;  /* 0x00000010ff617e24 */ /* 0x000fe2000f8e00ff */
[----:B-1----:R-:W1:Y:S01]  /*0320*/  MUFU.RCP R0, R0 ;  /* 0x0000000000007308 */ /* 0x002e620000001000 */
[----:B------:R-:W-:Y:S01]  /*0330*/  IMAD.U32 R105, RZ, RZ, UR4 ;  /* 0x00000004ff697e24 */ /* 0x000fe2000f8e00ff */
[----:B------:R-:W-:Y:S01]  /*0340*/  USHF.L.U32 UR24, UR4, 0x4, URZ ;  /* 0x0000000404187899 */ /* 0x000fe2000800063f */
[----:B------:R-:W-:Y:S01]  /*0350*/  IMAD R81, R81, 0x28, RZ ;  /* 0x0000002851517824 */ /* 0x000fe200078e02ff */
[----:B------:R-:W-:Y:S01]  /*0360*/  UIMAD UR29, UR4, 0x15, URZ ;  /* 0x00000015041d78a4 */ /* 0x000fe2000f8e023f */
        /* <DEDUP_REMOVED lines=10> */
[----:B------:R-:W-:Y:S01]  /*0410*/  IMAD.U32 R123, RZ, RZ, UR23 ;  /* 0x00000017ff7b7e24 */ /* 0x000fe2000f8e00ff */
[----:B-1----:R-:W-:Y:S01]  /*0420*/  IADD3 R2, R0, 0xffffffe, RZ ;  /* 0x0ffffffe00027810 */ /* 0x002fe20007ffe0ff */
[----:B------:R-:W-:Y:S01]  /*0430*/  IMAD.MOV R0, RZ, RZ, -R10 ;  /* 0x000000ffff007224 */ /* 0x000fe200078e0a0a */
[----:B------:R-:W-:Y:S01]  /*0440*/  LOP3.LUT R224, R206, 0x1f, RZ, 0xc0, !PT ;  /* 0x0000001fcee07812 */ /* 0x000fe200078ec0ff */
[----:B------:R-:W-:Y:S01]  /*0450*/  IMAD R67, R67, 0x44, RZ ;  /* 0x0000004443437824 */ /* 0x000fe200078e02ff */
[----:B------:R1:W2:Y:S01]  /*0460*/  F2I.FTZ.U32.TRUNC.NTZ R3, R2 ;  /* 0x0000000200037305 */ /* 0x0002a2000021f000 */
[----:B------:R-:W-:Y:S01]  /*0470*/  IMAD.U32 R117, RZ, RZ, UR20 ;  /* 0x00000014ff757e24 */ /* 0x000fe2000f8e00ff */
[----:B------:R-:W-:Y:S01]  /*0480*/  UIMAD UR34, UR4, 0x1a, URZ ;  /* 0x0000001a042278a4 */ /* 0x000fe2000f8e023f */
[----:B------:R-:W-:Y:S01]  /*0490*/  IMAD.U32 R107, RZ, RZ, UR4 ;  /* 0x00000004ff6b7e24 */ /* 0x000fe2000f8e00ff */
[----:B------:R-:W-:Y:S01]  /*04a0*/  UIMAD UR38, UR4, 0x1e, URZ ;  /* 0x0000001e042678a4 */ /* 0x000fe2000f8e023f */
[----:B------:R-:W-:Y:S01]  /*04b0*/  IMAD R91, R91, 0x38, RZ ;  /* 0x000000385b5b7824 */ /* 0x000fe200078e02ff */
[----:B------:R-:W-:Y:S01]  /*04c0*/  UIMAD UR39, UR4, 0x1f, URZ ;  /* 0x0000001f042778a4 */ /* 0x000fe2000f8e023f */
[----:B------:R-:W-:Y:S01]  /*04d0*/  IMAD.U32 R129, RZ, RZ, UR25 ;  /* 0x00000019ff817e24 */ /* 0x000fe2000f8e00ff */
[----:B------:R-:W-:Y:S01]  /*04e0*/  UIMAD UR37, UR4, 0x1d, URZ ;  /* 0x0000001d042578a4 */ /* 0x000fe2000f8e023f */
[----:B-1----:R-:W-:Y:S01]  /*04f0*/  IMAD.MOV.U32 R2, RZ, RZ, RZ ;  /* 0x000000ffff027224 */ /* 0x002fe200078e00ff */
[----:B------:R-:W-:Y:S01]  /*0500*/  IADD3 R38, R211, -0x19, RZ ;  /* 0xffffffe7d3267810 */ /* 0x000fe20007ffe0ff */
[----:B------:R-:W-:Y:S01]  /*0510*/  IMAD R107, R107, 0x4c, RZ ;  /* 0x0000004c6b6b7824 */ /* 0x000fe200078e02ff */
[----:B------:R-:W-:Y:S01]  /*0520*/  ULDC.64 UR14, c[0x0][0x118] ;  /* 0x00004600000e7ab9 */ /* 0x000fe20000000a00 */
[----:B------:R-:W-:Y:S01]  /*0530*/  IMAD.U32 R121, RZ, RZ, UR22 ;  /* 0x00000016ff797e24 */ /* 0x000fe2000f8e00ff */
[----:B------:R-:W-:Y:S01]  /*0540*/  USHF.L.U32 UR40, UR4, 0x5, URZ ;  /* 0x0000000504287899 */ /* 0x000fe2000800063f */
[----:B------:R-:W-:Y:S01]  /*0550*/  IMAD.U32 R125, RZ, RZ, UR4 ;  /* 0x00000004ff7d7e24 */ /* 0x000fe2000f8e00ff */
[C---:B------:R-:W-:Y:S01]  /*0560*/  IADD3 R40, R211.reuse, -0x31, RZ ;  /* 0xffffffcfd3287810 */ /* 0x040fe20007ffe0ff */
[----:B--2---:R-:W-:Y:S01]  /*0570*/  IMAD.MOV R6, RZ, RZ, -R3 ;  /* 0x000000ffff067224 */ /* 0x004fe200078e0a03 */
[----:B------:R-:W-:Y:S01]  /*0580*/  USHF.L.U32 UR8, UR5, 0x5, URZ ;  /* 0x0000000505087899 */ /* 0x000fe2000800063f */
[----:B------:R-:W-:Y:S01]  /*0590*/  IMAD.U32 R69, RZ, RZ, UR4 ;  /* 0x00000004ff457e24 */ /* 0x000fe2000f8e00ff */
[----:B------:R-:W-:Y:S01]  /*05a0*/  IADD3 R42, R211, -0x51, RZ ;  /* 0xffffffafd32a7810 */ /* 0x000fe20007ffe0ff */
[----:B------:R-:W-:-:S02]  /*05b0*/  IMAD R9, R6, R7, RZ ;  /* 0x0000000706097224 */ /* 0x000fc400078e02ff */
[----:B------:R-:W-:Y:S02]  /*05c0*/  IMAD.MOV.U32 R6, RZ, RZ, R8 ;  /* 0x000000ffff067224 */ /* 0x000fe400078e0008 */
[----:B------:R-:W-:-:S04]  /*05d0*/  IMAD.HI.U32 R3, R3, R9, R2 ;  /* 0x0000000903037227 */ /* 0x000fc800078e0002 */
[----:B------:R-:W-:Y:S02]  /*05e0*/  IMAD.U32 R89, RZ, RZ, UR4 ;  /* 0x00000004ff597e24 */ /* 0x000fe4000f8e00ff */
[----:B------:R-:W-:-:S04]  /*05f0*/  IMAD.HI.U32 R3, R3, R6, RZ ;  /* 0x0000000603037227 */ /* 0x000fc800078e00ff */
[----:B------:R-:W-:Y:S02]  /*0600*/  IMAD R0, R3, R0, R6 ;  /* 0x0000000003007224 */ /* 0x000fe400078e0206 */
[----:B------:R-:W-:Y:S02]  /*0610*/  IMAD.U32 R133, RZ, RZ, UR27 ;  /* 0x0000001bff857e24 */ /* 0x000fe4000f8e00ff */
[----:B------:R-:W-:Y:S01]  /*0620*/  IMAD R69, R69, 0x54, RZ ;  /* 0x0000005445457824 */ /* 0x000fe200078e02ff */
[----:B------:R-:W-:Y:S01]  /*0630*/  ISETP.GT.U32.AND P1, PT, R7, R0, PT ;  /* 0x000000000700720c */ /* 0x000fe20003f24070 */
[----:B------:R-:W-:Y:S02]  /*0640*/  IMAD.U32 R127, RZ, RZ, UR24 ;  /* 0x00000018ff7f7e24 */ /* 0x000fe4000f8e00ff */
[----:B------:R-:W-:Y:S02]  /*0650*/  IMAD.U32 R99, RZ, RZ, UR4 ;  /* 0x00000004ff637e24 */ /* 0x000fe4000f8e00ff */
[----:B------:R-:W-:-:S02]  /*0660*/  IMAD R89, R89, 0x48, RZ ;  /* 0x0000004859597824 */ /* 0x000fc400078e02ff */
[----:B------:R-:W-:Y:S02]  /*0670*/  IMAD R99, R99, 0x5c, RZ ;  /* 0x0000005c63637824 */ /* 0x000fe400078e02ff */
[----:B------:R-:W-:Y:S02]  /*0680*/  IMAD.U32 R131, RZ, RZ, UR26 ;  /* 0x0000001aff837e24 */ /* 0x000fe4000f8e00ff */
[----:B------:R-:W-:Y:S02]  /*0690*/  IMAD.U32 R73, RZ, RZ, UR4 ;  /* 0x00000004ff497e24 */ /* 0x000fe4000f8e00ff */
[----:B------:R-:W-:Y:S01]  /*06a0*/  @!P1 IMAD.IADD R0, R0, 0x1, -R7 ;  /* 0x0000000100009824 */ /* 0x000fe200078e0a07 */
[----:B------:R-:W-:Y:S01]  /*06b0*/  @!P1 IADD3 R3, R3, 0x1, RZ ;  /* 0x0000000103039810 */ /* 0x000fe20007ffe0ff */
[----:B------:R-:W-:Y:S01]  /*06c0*/  IMAD.U32 R87, RZ, RZ, UR4 ;  /* 0x00000004ff577e24 */ /* 0x000fe2000f8e00ff */
[----:B------:R-:W-:Y:S01]  /*06d0*/  ISETP.NE.AND P1, PT, R4, RZ, PT ;  /* 0x000000ff0400720c */ /* 0x000fe20003f25270 */
[----:B------:R-:W-:Y:S01]  /*06e0*/  IMAD R73, R73, 0x64, RZ ;  /* 0x0000006449497824 */ /* 0x000fe200078e02ff */
[----:B------:R-:W-:Y:S01]  /*06f0*/  ISETP.GE.U32.AND P0, PT, R0, R7, PT ;  /* 0x000000070000720c */ /* 0x000fe20003f06070 */
[----:B------:R-:W-:Y:S01]  /*0700*/  IMAD.U32 R101, RZ, RZ, UR4 ;  /* 0x00000004ff657e24 */ /* 0x000fe2000f8e00ff */
[----:B------:R-:W-:Y:S01]  /*0710*/  LOP3.LUT R0, R5, R4, RZ, 0x3c, !PT ;  /* 0x0000000405007212 */ /* 0x000fe200078e3cff */
[----:B------:R-:W-:-:S02]  /*0720*/  IMAD R87, R87, 0x58, RZ ;  /* 0x0000005857577824 */ /* 0x000fc400078e02ff */
[----:B------:R-:W-:Y:S01]  /*0730*/  IMAD R101, R101, 0x6c, RZ ;  /* 0x0000006c65657824 */ /* 0x000fe200078e02ff */
[----:B------:R-:W-:Y:S01]  /*0740*/  ISETP.GE.AND P2, PT, R0, RZ, PT ;  /* 0x000000ff0000720c */ /* 0x000fe20003f46270 */
[----:B------:R-:W-:Y:S02]  /*0750*/  IMAD.MOV.U32 R0, RZ, RZ, c[0x0][0x178] ;  /* 0x00005e00ff007624 */ /* 0x000fe400078e00ff */
[----:B------:R-:W-:Y:S02]  /*0760*/  IMAD.U32 R83, RZ, RZ, UR4 ;  /* 0x00000004ff537e24 */ /* 0x000fe4000f8e00ff */
[----:B------:R-:W-:Y:S01]  /*0770*/  IMAD R32, R224, c[0x0][0x18c], RZ ;  /* 0x00006300e0207a24 */ /* 0x000fe200078e02ff */
[----:B------:R-:W-:Y:S01]  /*0780*/  IADD3 R0, R0, 0x7f, RZ ;  /* 0x0000007f00007810 */ /* 0x000fe20007ffe0ff */
[----:B------:R-:W-:Y:S01]  /*0790*/  IMAD.U32 R85, RZ, RZ, UR4 ;  /* 0x00000004ff557e24 */ /* 0x000fe2000f8e00ff */
[----:B------:R-:W-:Y:S01]  /*07a0*/  @P0 IADD3 R3, R3, 0x1, RZ ;  /* 0x0000000103030810 */ /* 0x000fe20007ffe0ff */
[----:B------:R-:W-:-:S02]  /*07b0*/  IMAD R83, R83, 0x68, RZ ;  /* 0x0000006853537824 */ /* 0x000fc400078e02ff */
[----:B------:R-:W-:Y:S02]  /*07c0*/  IMAD R85, R85, 0x78, RZ ;  /* 0x0000007855557824 */ /* 0x000fe400078e02ff */
[----:B------:R-:W-:Y:S01]  /*07d0*/  IMAD.MOV.U32 R2, RZ, RZ, R3 ;  /* 0x000000ffff027224 */ /* 0x000fe200078e0003 */
[----:B------:R-:W-:Y:S01]  /*07e0*/  SHF.R.S32.HI R3, RZ, 0x1f, R0 ;  /* 0x0000001fff037819 */ /* 0x000fe20000011400 */
[----:B------:R-:W-:Y:S02]  /*07f0*/  IMAD.U32 R109, RZ, RZ, UR4 ;  /* 0x00000004ff6d7e24 */ /* 0x000fe4000f8e00ff */
[----:B------:R-:W-:Y:S01]  /*0800*/  @!P2 IMAD.MOV R2, RZ, RZ, -R2 ;  /* 0x000000ffff02a224 */ /* 0x000fe200078e0a02 */
[----:B------:R-:W-:Y:S01]  /*0810*/  @!P1 LOP3.LUT R2, RZ, R4, RZ, 0x33, !PT ;  /* 0x00000004ff029212 */ /* 0x000fe200078e33ff */
[----:B------:R-:W-:Y:S01]  /*0820*/  IMAD.U32 R75, RZ, RZ, UR4 ;  /* 0x00000004ff4b7e24 */ /* 0x000fe2000f8e00ff */
[----:B------:R-:W-:Y:S01]  /*0830*/  LEA.HI R3, R3, R0, RZ, 0x7 ;  /* 0x0000000003037211 */ /* 0x000fe200078f38ff */
[----:B------:R-:W-:-:S02]  /*0840*/  IMAD R109, R109, 0x7c, RZ ;  /* 0x0000007c6d6d7824 */ /* 0x000fc400078e02ff */
[----:B------:R-:W-:Y:S02]  /*0850*/  IMAD.SHL.U32 R205, R2, 0x8, RZ ;  /* 0x0000000802cd7824 */ /* 0x000fe400078e00ff */
[----:B------:R-:W-:Y:S02]  /*0860*/  IMAD.MOV R2, RZ, RZ, -R2 ;  /* 0x000000ffff027224 */ /* 0x000fe400078e0a02 */
[----:B------:R-:W-:Y:S01]  /*0870*/  IMAD R75, R75, 0x74, RZ ;  /* 0x000000744b4b7824 */ /* 0x000fe200078e02ff */
[----:B------:R-:W-:Y:S01]  /*0880*/  LEA.HI.SX32 R3, R3, -R205, 0x19 ;  /* 0x800000cd03037211 */ /* 0x000fe200078fcaff */
[----:B------:R-:W-:Y:S02]  /*0890*/  IMAD R11, R4, R2, R5 ;  /* 0x00000002040b7224 */ /* 0x000fe400078e0205 */
[----:B------:R-:W-:Y:S01]  /*08a0*/  IMAD.MOV.U32 R2, RZ, RZ, RZ ;  /* 0x000000ffff027224 */ /* 0x000fe200078e00ff */
[----:B------:R-:W-:Y:S01]  /*08b0*/  IMNMX R10, R3, 0x8, PT ;  /* 0x00000008030a7817 */ /* 0x000fe20003800200 */
[----:B------:R-:W-:Y:S01]  /*08c0*/  IMAD.SHL.U32 R223, R226, 0x4, RZ ;  /* 0x00000004e2df7824 */ /* 0x000fe200078e00ff */
[----:B------:R-:W-:Y:S01]  /*08d0*/  IABS R4, R11 ;  /* 0x0000000b00047213 */ /* 0x000fe20000000000 */
[----:B------:R-:W-:Y:S01]  /*08e0*/  IMAD.U32 R135, RZ, RZ, UR40 ;  /* 0x00000028ff877e24 */ /* 0x000fe2000f8e00ff */
[----:B------:R-:W-:Y:S01]  /*08f0*/  IABS R7, R10 ;  /* 0x0000000a00077213 */ /* 0x000fe20000000000 */
[----:B------:R-:W-:Y:S01]  /*0900*/  IMAD.U32 R137, RZ, RZ, UR8 ;  /* 0x00000008ff897e24 */ /* 0x000fe2000f8e00ff */
[C---:B------:R-:W-:Y:S01]  /*0910*/  LOP3.LUT R221, R223.reuse, 0x20, RZ, 0x3c, !PT ;  /* 0x00000020dfdd7812 */ /* 0x040fe200078e3cff */
[----:B------:R-:W-:Y:S01]  /*0920*/  IMAD.U32 R139, RZ, RZ, UR8 ;  /* 0x00000008ff8b7e24 */ /* 0x000fe2000f8e00ff */
[----:B------:R-:W1:Y:S01]  /*0930*/  I2F.RP R0, R7 ;  /* 0x0000000700007306 */ /* 0x000e620000209400 */
[C---:B------:R-:W-:Y:S01]  /*0940*/  LOP3.LUT R219, R223.reuse, 0x40, RZ, 0x3c, !PT ;  /* 0x00000040dfdb7812 */ /* 0x040fe200078e3cff */
[----:B------:R-:W-:Y:S01]  /*0950*/  IMAD.U32 R141, RZ, RZ, UR8 ;  /* 0x00000008ff8d7e24 */ /* 0x000fe2000f8e00ff */
[----:B------:R-:W-:-:S05]  /*0960*/  LOP3.LUT R217, R223, 0x60, RZ, 0x3c, !PT ;  /* 0x00000060dfd97812 */ /* 0x000fca00078e3cff */
[----:B-1----:R-:W1:Y:S02]  /*0970*/  MUFU.RCP R0, R0 ;  /* 0x0000000000007308 */ /* 0x002e640000001000 */
[----:B-1----:R-:W-:-:S06]  /*0980*/  IADD3 R3, R0, 0xffffffe, RZ ;  /* 0x0ffffffe00037810 */ /* 0x002fcc0007ffe0ff */
[----:B------:R-:W1:Y:S02]  /*0990*/  F2I.FTZ.U32.TRUNC.NTZ R3, R3 ;  /* 0x0000000300037305 */ /* 0x000e64000021f000 */
[----:B-1----:R-:W-:-:S04]  /*09a0*/  IMAD.MOV R6, RZ, RZ, -R3 ;  /* 0x000000ffff067224 */ /* 0x002fc800078e0a03 */
[----:B------:R-:W-:Y:S01]  /*09b0*/  IMAD R5, R6, R7, RZ ;  /* 0x0000000706057224 */ /* 0x000fe200078e02ff */
[----:B------:R-:W-:-:S03]  /*09c0*/  IABS R6, R10 ;  /* 0x0000000a00067213 */ /* 0x000fc60000000000 */
[----:B------:R-:W-:-:S04]  /*09d0*/  IMAD.HI.U32 R2, R3, R5, R2 ;  /* 0x0000000503027227 */ /* 0x000fc800078e0002 */
[----:B------:R-:W-:Y:S02]  /*09e0*/  IMAD.MOV.U32 R3, RZ, RZ, R4 ;  /* 0x000000ffff037224 */ /* 0x000fe400078e0004 */
[----:B------:R-:W-:Y:S02]  /*09f0*/  IMAD.MOV R0, RZ, RZ, -R6 ;  /* 0x000000ffff007224 */ /* 0x000fe400078e0a06 */
[----:B------:R-:W-:Y:S01]  /*0a00*/  IMAD.HI.U32 R2, R2, R3, RZ ;  /* 0x0000000302027227 */ /* 0x000fe200078e00ff */
[----:B------:R-:W1:Y:S03]  /*0a10*/  I2F.RP R6, R23 ;  /* 0x0000001700067306 */ /* 0x000e660000209400 */
[----:B------:R-:W-:-:S05]  /*0a20*/  IMAD R0, R2, R0, R3 ;  /* 0x0000000002007224 */ /* 0x000fca00078e0203 */
[----:B------:R-:W-:Y:S01]  /*0a30*/  ISETP.GT.U32.AND P1, PT, R7, R0, PT ;  /* 0x000000000700720c */ /* 0x000fe20003f24070 */
[----:B------:R-:W2:Y:S08]  /*0a40*/  I2F.RP R3, R21 ;  /* 0x0000001500037306 */ /* 0x000eb00000209400 */
[----:B-1----:R-:W1:Y:S04]  /*0a50*/  MUFU.RCP R6, R6 ;  /* 0x0000000600067308 */ /* 0x002e680000001000 */
[----:B------:R-:W-:Y:S01]  /*0a60*/  @!P1 IMAD.IADD R0, R0, 0x1, -R7 ;  /* 0x0000000100009824 */ /* 0x000fe200078e0a07 */
[----:B------:R-:W-:-:S02]  /*0a70*/  @!P1 IADD3 R2, R2, 0x1, RZ ;  /* 0x0000000102029810 */ /* 0x000fc40007ffe0ff */
[----:B------:R-:W-:Y:S01]  /*0a80*/  ISETP.NE.AND P1, PT, R10, RZ, PT ;  /* 0x000000ff0a00720c */ /* 0x000fe20003f25270 */
[----:B--2---:R-:W2:Y:S01]  /*0a90*/  MUFU.RCP R3, R3 ;  /* 0x0000000300037308 */ /* 0x004ea20000001000 */
[----:B------:R-:W-:Y:S02]  /*0aa0*/  ISETP.GE.U32.AND P0, PT, R0, R7, PT ;  /* 0x000000070000720c */ /* 0x000fe40003f06070 */
[----:B------:R-:W-:Y:S02]  /*0ab0*/  LOP3.LUT R0, R11, R10, RZ, 0x3c, !PT ;  /* 0x0000000a0b007212 */ /* 0x000fe400078e3cff */
[----:B------:R-:W-:Y:S02]  /*0ac0*/  SHF.R.U32.HI R7, RZ, 0x5, R206 ;  /* 0x00000005ff077819 */ /* 0x000fe400000116ce */
[----:B------:R-:W-:Y:S02]  /*0ad0*/  ISETP.GE.AND P2, PT, R0, RZ, PT ;  /* 0x000000ff0000720c */ /* 0x000fe40003f46270 */
[----:B-1----:R-:W-:-:S02]  /*0ae0*/  IADD3 R4, R6, 0xffffffe, RZ ;  /* 0x0ffffffe06047810 */ /* 0x002fc40007ffe0ff */
[----:B------:R-:W-:Y:S02]  /*0af0*/  SGXT.U32 R7, R7, 0x2 ;  /* 0x000000020707781a */ /* 0x000fe40000000000 */
[----:B------:R1:W3:Y:S01]  /*0b00*/  F2I.FTZ.U32.TRUNC.NTZ R5, R4 ;  /* 0x0000000400057305 */ /* 0x0002e2000021f000 */
[----:B------:R-:W-:Y:S02]  /*0b10*/  @P0 IADD3 R2, R2, 0x1, RZ ;  /* 0x0000000102020810 */ /* 0x000fe40007ffe0ff */
[----:B--2---:R-:W-:-:S04]  /*0b20*/  IADD3 R3, R3, 0xffffffe, RZ ;  /* 0x0ffffffe03037810 */ /* 0x004fc80007ffe0ff */
[----:B------:R-:W-:Y:S01]  /*0b30*/  @!P2 IMAD.MOV R2, RZ, RZ, -R2 ;  /* 0x000000ffff02a224 */ /* 0x000fe200078e0a02 */
[----:B------:R-:W-:Y:S01]  /*0b40*/  @!P1 LOP3.LUT R2, RZ, R10, RZ, 0x33, !PT ;  /* 0x0000000aff029212 */ /* 0x000fe200078e33ff */
[----:B------:R-:W2:Y:S01]  /*0b50*/  F2I.FTZ.U32.TRUNC.NTZ R3, R3 ;  /* 0x0000000300037305 */ /* 0x000ea2000021f000 */
[----:B-1----:R-:W-:-:S03]  /*0b60*/  IMAD.MOV.U32 R4, RZ, RZ, RZ ;  /* 0x000000ffff047224 */ /* 0x002fc600078e00ff */
[----:B------:R-:W-:Y:S02]  /*0b70*/  IMAD.SHL.U32 R204, R2, 0x40, RZ ;  /* 0x0000004002cc7824 */ /* 0x000fe400078e00ff */
[----:B---3--:R-:W-:-:S03]  /*0b80*/  IMAD.MOV R0, RZ, RZ, -R5 ;  /* 0x000000ffff007224 */ /* 0x008fc600078e0a05 */
[----:B------:R-:W-:Y:S01]  /*0b90*/  LOP3.LUT R7, R204, R7, RZ, 0xfc, !PT ;  /* 0x00000007cc077212 */ /* 0x000fe200078efcff */
[----:B------:R-:W-:Y:S01]  /*0ba0*/  IMAD R9, R0, R23, RZ ;  /* 0x0000001700097224 */ /* 0x000fe200078e02ff */
[----:B------:R-:W-:Y:S02]  /*0bb0*/  IADD3 R0, R211, -0x1, RZ ;  /* 0xffffffffd3007810 */ /* 0x000fe40007ffe0ff */
[----:B------:R-:W-:Y:S01]  /*0bc0*/  LOP3.LUT R14, R7, 0x3c, RZ, 0xfc, !PT ;  /* 0x0000003c070e7812 */ /* 0x000fe200078efcff */
[----:B------:R-:W-:Y:S01]  /*0bd0*/  IMAD.HI.U32 R4, R5, R9, R4 ;  /* 0x0000000905047227 */ /* 0x000fe200078e0004 */
[----:B------:R-:W-:Y:S02]  /*0be0*/  IADD3 R5, R211, -0x5, RZ ;  /* 0xfffffffbd3057810 */ /* 0x000fe40007ffe0ff */
[----:B------:R-:W-:Y:S01]  /*0bf0*/  IABS R6, R14 ;  /* 0x0000000e00067213 */ /* 0x000fe20000000000 */
[----:B--2---:R-:W-:Y:S01]  /*0c00*/  IMAD.MOV R8, RZ, RZ, -R3 ;  /* 0x000000ffff087224 */ /* 0x004fe200078e0a03 */
[----:B------:R-:W-:-:S02]  /*0c10*/  ISETP.GE.U32.AND P6, PT, R0, 0x7fffffe0, PT ;  /* 0x7fffffe00000780c */ /* 0x000fc40003fc6070 */
[----:B------:R-:W-:Y:S01]  /*0c20*/  ISETP.GE.U32.AND P0, PT, R5, 0x7fffffdc, PT ;  /* 0x7fffffdc0500780c */ /* 0x000fe20003f06070 */
[----:B------:R-:W-:Y:S01]  /*0c30*/  IMAD.HI.U32 R0, R4, R6, RZ ;  /* 0x0000000604007227 */ /* 0x000fe200078e00ff */
[----:B------:R-:W-:Y:S02]  /*0c40*/  IABS R12, R7 ;  /* 0x00000007000c7213 */ /* 0x000fe40000000000 */
[C---:B------:R-:W-:Y:S01]  /*0c50*/  LOP3.LUT R16, R7.reuse, 0x8, RZ, 0xfc, !PT ;  /* 0x0000000807107812 */ /* 0x040fe200078efcff */
[----:B------:R-:W-:Y:S01]  /*0c60*/  IMAD.MOV R5, RZ, RZ, -R2 ;  /* 0x000000ffff057224 */ /* 0x000fe200078e0a02 */
[C---:B------:R-:W-:Y:S01]  /*0c70*/  LOP3.LUT R17, R7.reuse, 0xc, RZ, 0xfc, !PT ;  /* 0x0000000c07117812 */ /* 0x040fe200078efcff */
[----:B------:R-:W-:Y:S01]  /*0c80*/  IMAD R9, R8, R21, RZ ;  /* 0x0000001508097224 */ /* 0x000fe200078e02ff */
[----:B------:R-:W-:Y:S01]  /*0c90*/  ISETP.GE.AND P4, PT, R14, RZ, PT ;  /* 0x000000ff0e00720c */ /* 0x000fe20003f86270 */
[----:B------:R-:W-:Y:S01]  /*0ca0*/  IMAD.MOV.U32 R2, RZ, RZ, RZ ;  /* 0x000000ffff027224 */ /* 0x000fe200078e00ff */
[C---:B------:R-:W-:Y:S01]  /*0cb0*/  LOP3.LUT R18, R7.reuse, 0x10, RZ, 0xfc, !PT ;  /* 0x0000001007127812 */ /* 0x040fe200078efcff */
[----:B------:R-:W-:Y:S01]  /*0cc0*/  IMAD.MOV R8, RZ, RZ, -R0 ;  /* 0x000000ffff087224 */ /* 0x000fe200078e0a00 */
[C---:B------:R-:W-:Y:S01]  /*0cd0*/  LOP3.LUT R20, R7.reuse, 0x14, RZ, 0xfc, !PT ;  /* 0x0000001407147812 */ /* 0x040fe200078efcff */
[----:B------:R-:W-:Y:S01]  /*0ce0*/  IMAD R0, R10, R5, R11 ;  /* 0x000000050a007224 */ /* 0x000fe200078e020b */
[----:B------:R-:W-:Y:S01]  /*0cf0*/  LOP3.LUT R11, R7, 0x4, RZ, 0xfc, !PT ;  /* 0x00000004070b7812 */ /* 0x000fe200078efcff */
[----:B------:R-:W-:Y:S01]  /*0d00*/  IMAD.MOV.U32 R5, RZ, RZ, R12 ;  /* 0x000000ffff057224 */ /* 0x000fe200078e000c */
[----:B------:R-:W-:Y:S01]  /*0d10*/  IABS R10, R16 ;  /* 0x00000010000a7213 */ /* 0x000fe20000000000 */
[----:B------:R-:W-:Y:S01]  /*0d20*/  IMAD.HI.U32 R2, R3, R9, R2 ;  /* 0x0000000903027227 */ /* 0x000fe200078e0002 */
[----:B------:R-:W-:-:S02]  /*0d30*/  ISETP.GE.AND P1, PT, R11, RZ, PT ;  /* 0x000000ff0b00720c */ /* 0x000fc40003f26270 */
[----:B------:R-:W-:Y:S01]  /*0d40*/  IABS R12, R17 ;  /* 0x00000011000c7213 */ /* 0x000fe20000000000 */
[----:B------:R-:W-:Y:S01]  /*0d50*/  IMAD R9, R23, R8, R6 ;  /* 0x0000000817097224 */ /* 0x000fe200078e0206 */
[----:B------:R-:W-:Y:S01]  /*0d60*/  IABS R8, R11 ;  /* 0x0000000b00087213 */ /* 0x000fe20000000000 */
[C---:B------:R-:W-:Y:S01]  /*0d70*/  IMAD.HI.U32 R3, R4.reuse, R5, RZ ;  /* 0x0000000504037227 */ /* 0x040fe200078e00ff */
[----:B------:R-:W-:Y:S02]  /*0d80*/  LOP3.LUT R22, R7, 0x18, RZ, 0xfc, !PT ;  /* 0x0000001807167812 */ /* 0x000fe400078efcff */
[----:B------:R-:W-:Y:S01]  /*0d90*/  ISETP.GT.U32.AND P3, PT, R23, R9, PT ;  /* 0x000000091700720c */ /* 0x000fe20003f64070 */
[----:B------:R-:W-:Y:S01]  /*0da0*/  IMAD.MOV R6, RZ, RZ, -R3 ;  /* 0x000000ffff067224 */ /* 0x000fe200078e0a03 */
[----:B------:R-:W-:Y:S01]  /*0db0*/  LOP3.LUT R24, R7, 0x1c, RZ, 0xfc, !PT ;  /* 0x0000001c07187812 */ /* 0x000fe200078efcff */
[----:B------:R-:W-:Y:S01]  /*0dc0*/  IMAD.IADD R205, R205, 0x1, R0 ;  /* 0x00000001cdcd7824 */ /* 0x000fe200078e0200 */
[----:B------:R-:W-:Y:S01]  /*0dd0*/  LOP3.LUT R25, R7, 0x20, RZ, 0xfc, !PT ;  /* 0x0000002007197812 */ /* 0x000fe200078efcff */
[----:B------:R-:W-:Y:S01]  /*0de0*/  IMAD R0, R23, R6, R5 ;  /* 0x0000000617007224 */ /* 0x000fe200078e0205 */
[----:B------:R-:W-:Y:S01]  /*0df0*/  LOP3.LUT R26, R7, 0x2c, RZ, 0xfc, !PT ;  /* 0x0000002c071a7812 */ /* 0x000fe200078efcff */
[----:B------:R-:W-:Y:S01]  /*0e00*/  IMAD.HI.U32 R3, R4, R8, RZ ;  /* 0x0000000804037227 */ /* 0x000fe200078e00ff */
[----:B------:R-:W-:-:S02]  /*0e10*/  IABS R15, R25 ;  /* 0x00000019000f7213 */ /* 0x000fc40000000000 */
[----:B------:R-:W-:Y:S01]  /*0e20*/  ISETP.GT.U32.AND P2, PT, R23, R0, PT ;  /* 0x000000001700720c */ /* 0x000fe20003f44070 */
[----:B------:R-:W-:Y:S01]  /*0e30*/  IMAD.HI.U32 R5, R4, R10, RZ ;  /* 0x0000000a04057227 */ /* 0x000fe200078e00ff */
[C---:B------:R-:W-:Y:S02]  /*0e40*/  LOP3.LUT R28, R7.reuse, 0x34, RZ, 0xfc, !PT ;  /* 0x00000034071c7812 */ /* 0x040fe400078efcff */
[----:B------:R-:W-:Y:S01]  /*0e50*/  LOP3.LUT R27, R7, 0x30, RZ, 0xfc, !PT ;  /* 0x00000030071b7812 */ /* 0x000fe200078efcff */
[----:B------:R-:W-:Y:S02]  /*0e60*/  @!P3 IMAD.IADD R9, R9, 0x1, -R23 ;  /* 0x000000010909b824 */ /* 0x000fe400078e0a17 */
[----:B------:R-:W-:Y:S02]  /*0e70*/  IMAD.MOV R3, RZ, RZ, -R3 ;  /* 0x000000ffff037224 */ /* 0x000fe400078e0a03 */
[----:B------:R-:W-:Y:S01]  /*0e80*/  IMAD.MOV R11, RZ, RZ, -R5 ;  /* 0x000000ffff0b7224 */ /* 0x000fe200078e0a05 */
[C---:B------:R-:W-:Y:S01]  /*0e90*/  ISETP.GT.U32.AND P3, PT, R23.reuse, R9, PT ;  /* 0x000000091700720c */ /* 0x040fe20003f64070 */
[----:B------:R-:W-:-:S02]  /*0ea0*/  IMAD R5, R23, R3, R8 ;  /* 0x0000000317057224 */ /* 0x000fc400078e0208 */
[--C-:B------:R-:W-:Y:S02]  /*0eb0*/  @!P2 IMAD.IADD R0, R0, 0x1, -R23.reuse ;  /* 0x000000010000a824 */ /* 0x100fe400078e0a17 */
[C---:B------:R-:W-:Y:S01]  /*0ec0*/  IMAD.HI.U32 R6, R4.reuse, R12, RZ ;  /* 0x0000000c04067227 */ /* 0x040fe200078e00ff */
[C---:B------:R-:W-:Y:S02]  /*0ed0*/  ISETP.GT.U32.AND P5, PT, R23.reuse, R5, PT ;  /* 0x000000051700720c */ /* 0x040fe40003fa4070 */
[C---:B------:R-:W-:Y:S01]  /*0ee0*/  ISETP.GT.U32.AND P2, PT, R23.reuse, R0, PT ;  /* 0x000000001700720c */ /* 0x040fe20003f44070 */
[----:B------:R-:W-:Y:S02]  /*0ef0*/  IMAD.MOV R13, RZ, RZ, -R6 ;  /* 0x000000ffff0d7224 */ /* 0x000fe400078e0a06 */
[----:B------:R-:W-:Y:S01]  /*0f00*/  IMAD R6, R23, R11, R10 ;  /* 0x0000000b17067224 */ /* 0x000fe200078e020a */
[----:B------:R-:W-:Y:S01]  /*0f10*/  IABS R10, R18 ;  /* 0x00000012000a7213 */ /* 0x000fe20000000000 */
[----:B------:R-:W-:Y:S01]  /*0f20*/  @!P3 IMAD.IADD R9, R9, 0x1, -R23 ;  /* 0x000000010909b824 */ /* 0x000fe200078e0a17 */
[----:B------:R-:W-:Y:S01]  /*0f30*/  IABS R11, R20 ;  /* 0x00000014000b7213 */ /* 0x000fe20000000000 */
[C---:B------:R-:W-:Y:S01]  /*0f40*/  IMAD R8, R23.reuse, R13, R12 ;  /* 0x0000000d17087224 */ /* 0x040fe200078e020c */
[----:B------:R-:W-:Y:S01]  /*0f50*/  ISETP.GT.U32.AND P3, PT, R23, R6, PT ;  /* 0x000000061700720c */ /* 0x000fe20003f64070 */
[----:B------:R-:W-:Y:S01]  /*0f60*/  IMAD.MOV.U32 R19, RZ, RZ, R9 ;  /* 0x000000ffff137224 */ /* 0x000fe200078e0009 */
[----:B------:R-:W-:Y:S01]  /*0f70*/  IABS R13, R22 ;  /* 0x00000016000d7213 */ /* 0x000fe20000000000 */
[----:B------:R-:W-:-:S04]  /*0f80*/  IMAD.HI.U32 R3, R4, R10, RZ ;  /* 0x0000000a04037227 */ /* 0x000fc800078e00ff */
[----:B------:R-:W-:Y:S01]  /*0f90*/  @!P4 IMAD.MOV R19, RZ, RZ, -R19 ;  /* 0x000000ffff13c224 */ /* 0x000fe200078e0a13 */
[----:B------:R-:W-:Y:S01]  /*0fa0*/  ISETP.GE.AND P4, PT, R7, RZ, PT ;  /* 0x000000ff0700720c */ /* 0x000fe20003f86270 */
[----:B------:R-:W-:Y:S01]  /*0fb0*/  @!P2 IMAD.IADD R0, R0, 0x1, -R23 ;  /* 0x000000010000a824 */ /* 0x000fe200078e0a17 */
[----:B------:R-:W-:Y:S01]  /*0fc0*/  ISETP.GT.U32.AND P2, PT, R23, R8, PT ;  /* 0x000000081700720c */ /* 0x000fe20003f44070 */
[----:B------:R-:W-:-:S04]  /*0fd0*/  IMAD.HI.U32 R9, R4, R11, RZ ;  /* 0x0000000b04097227 */ /* 0x000fc800078e00ff */
[----:B------:R-:W-:Y:S02]  /*0fe0*/  @!P5 IMAD.IADD R5, R5, 0x1, -R23 ;  /* 0x000000010505d824 */ /* 0x000fe400078e0a17 */
[----:B------:R-:W-:Y:S02]  /*0ff0*/  IMAD.MOV R3, RZ, RZ, -R3 ;  /* 0x000000ffff037224 */ /* 0x000fe400078e0a03 */
[----:B------:R-:W-:Y:S01]  /*1000*/  IMAD.MOV R12, RZ, RZ, -R9 ;  /* 0x000000ffff0c7224 */ /* 0x000fe200078e0a09 */
[C---:B------:R-:W-:Y:S01]  /*1010*/  ISETP.GT.U32.AND P5, PT, R23.reuse, R5, PT ;  /* 0x000000051700720c */ /* 0x040fe20003fa4070 */
[----:B------:R-:W-:Y:S02]  /*1020*/  IMAD R9, R23, R3, R10 ;  /* 0x0000000317097224 */ /* 0x000fe400078e020a */
[----:B------:R-:W-:Y:S02]  /*1030*/  IMAD.MOV.U32 R3, RZ, RZ, R0 ;  /* 0x000000ffff037224 */ /* 0x000fe400078e0000 */
[----:B------:R-:W-:-:S02]  /*1040*/  @!P2 IMAD.IADD R8, R8, 0x1, -R23 ;  /* 0x000000010808a824 */ /* 0x000fc400078e0a17 */
[----:B------:R-:W-:Y:S01]  /*1050*/  @!P4 IMAD.MOV R3, RZ, RZ, -R3 ;  /* 0x000000ffff03c224 */ /* 0x000fe200078e0a03 */
[C---:B------:R-:W-:Y:S01]  /*1060*/  ISETP.GT.U32.AND P4, PT, R23.reuse, R9, PT ;  /* 0x000000091700720c */ /* 0x040fe20003f84070 */
[C---:B------:R-:W-:Y:S01]  /*1070*/  IMAD R10, R23.reuse, R12, R11 ;  /* 0x0000000c170a7224 */ /* 0x040fe200078e020b */
[----:B------:R-:W-:Y:S01]  /*1080*/  ISETP.GT.U32.AND P2, PT, R23, R8, PT ;  /* 0x000000081700720c */ /* 0x000fe20003f44070 */
[----:B------:R-:W-:-:S04]  /*1090*/  IMAD.HI.U32 R11, R4, R13, RZ ;  /* 0x0000000d040b7227 */ /* 0x000fc800078e00ff */
[--C-:B------:R-:W-:Y:S01]  /*10a0*/  @!P5 IMAD.IADD R5, R5, 0x1, -R23.reuse ;  /* 0x000000010505d824 */ /* 0x100fe200078e0a17 */
[----:B------:R-:W-:Y:S01]  /*10b0*/  ISETP.GT.U32.AND P5, PT, R23, R10, PT ;  /* 0x0000000a1700720c */ /* 0x000fe20003fa4070 */
[----:B------:R-:W-:Y:S02]  /*10c0*/  @!P3 IMAD.IADD R6, R6, 0x1, -R23 ;  /* 0x000000010606b824 */ /* 0x000fe400078e0a17 */
[----:B------:R-:W-:Y:S02]  /*10d0*/  IMAD.MOV R0, RZ, RZ, -R11 ;  /* 0x000000ffff007224 */ /* 0x000fe400078e0a0b */
[----:B------:R-:W-:Y:S01]  /*10e0*/  @!P4 IMAD.IADD R9, R9, 0x1, -R23 ;  /* 0x000000010909c824 */ /* 0x000fe200078e0a17 */
[C---:B------:R-:W-:Y:S01]  /*10f0*/  ISETP.GT.U32.AND P3, PT, R23.reuse, R6, PT ;  /* 0x000000061700720c */ /* 0x040fe20003f64070 */
[C---:B------:R-:W-:Y:S01]  /*1100*/  IMAD R0, R23.reuse, R0, R13 ;  /* 0x0000000017007224 */ /* 0x040fe200078e020d */
[----:B------:R-:W-:Y:S01]  /*1110*/  IABS R13, R24 ;  /* 0x00000018000d7213 */ /* 0x000fe20000000000 */
[----:B------:R-:W-:Y:S01]  /*1120*/  @!P1 IMAD.MOV R5, RZ, RZ, -R5 ;  /* 0x000000ffff059224 */ /* 0x000fe200078e0a05 */
[----:B------:R-:W-:Y:S01]  /*1130*/  ISETP.GE.AND P4, PT, R16, RZ, PT ;  /* 0x000000ff1000720c */ /* 0x000fe20003f86270 */
[----:B------:R-:W-:Y:S01]  /*1140*/  @!P2 IMAD.IADD R8, R8, 0x1, -R23 ;  /* 0x000000010808a824 */ /* 0x000fe200078e0a17 */
[----:B------:R-:W-:Y:S01]  /*1150*/  ISETP.GT.U32.AND P1, PT, R23, R9, PT ;  /* 0x000000091700720c */ /* 0x000fe20003f24070 */
[----:B------:R-:W-:Y:S01]  /*1160*/  IMAD.HI.U32 R11, R4, R13, RZ ;  /* 0x0000000d040b7227 */ /* 0x000fe200078e00ff */
[----:B------:R-:W-:-:S02]  /*1170*/  ISETP.GE.AND P2, PT, R17, RZ, PT ;  /* 0x000000ff1100720c */ /* 0x000fc40003f46270 */
[----:B------:R-:W-:Y:S01]  /*1180*/  IABS R17, R26 ;  /* 0x0000001a00117213 */ /* 0x000fe20000000000 */
[----:B------:R-:W-:-:S04]  /*1190*/  IMAD.HI.U32 R12, R4, R15, RZ ;  /* 0x0000000f040c7227 */ /* 0x000fc800078e00ff */
[----:B------:R-:W-:Y:S01]  /*11a0*/  @!P5 IMAD.IADD R10, R10, 0x1, -R23 ;  /* 0x000000010a0ad824 */ /* 0x000fe200078e0a17 */
[----:B------:R-:W-:Y:S01]  /*11b0*/  ISETP.GE.AND P5, PT, R18, RZ, PT ;  /* 0x000000ff1200720c */ /* 0x000fe20003fa6270 */
[----:B------:R-:W-:Y:S01]  /*11c0*/  IMAD.MOV R14, RZ, RZ, -R11 ;  /* 0x000000ffff0e7224 */ /* 0x000fe200078e0a0b */
[----:B------:R-:W-:Y:S01]  /*11d0*/  IABS R18, R27 ;  /* 0x0000001b00127213 */ /* 0x000fe20000000000 */
[----:B------:R-:W-:Y:S02]  /*11e0*/  IMAD.MOV R12, RZ, RZ, -R12 ;  /* 0x000000ffff0c7224 */ /* 0x000fe400078e0a0c */
[----:B------:R-:W-:Y:S01]  /*11f0*/  @!P3 IMAD.IADD R6, R6, 0x1, -R23 ;  /* 0x000000010606b824 */ /* 0x000fe200078e0a17 */
[C---:B------:R-:W-:Y:S01]  /*1200*/  ISETP.GT.U32.AND P3, PT, R23.reuse, R0, PT ;  /* 0x000000001700720c */ /* 0x040fe20003f64070 */
[C---:B------:R-:W-:Y:S02]  /*1210*/  IMAD R11, R23.reuse, R14, R13 ;  /* 0x0000000e170b7224 */ /* 0x040fe400078e020d */
[----:B------:R-:W-:Y:S01]  /*1220*/  IMAD R12, R23, R12, R15 ;  /* 0x0000000c170c7224 */ /* 0x000fe200078e020f */
[----:B------:R-:W-:Y:S01]  /*1230*/  LOP3.LUT R15, R7, 0x24, RZ, 0xfc, !PT ;  /* 0x00000024070f7812 */ /* 0x000fe200078efcff */
[----:B------:R-:W-:Y:S01]  /*1240*/  @!P4 IMAD.MOV R6, RZ, RZ, -R6 ;  /* 0x000000ffff06c224 */ /* 0x000fe200078e0a06 */
[----:B------:R-:W-:Y:S01]  /*1250*/  ISETP.GT.U32.AND P4, PT, R23, R10, PT ;  /* 0x0000000a1700720c */ /* 0x000fe20003f84070 */
[----:B------:R-:W-:Y:S01]  /*1260*/  @!P1 IMAD.IADD R9, R9, 0x1, -R23 ;  /* 0x0000000109099824 */ /* 0x000fe200078e0a17 */
[C---:B------:R-:W-:Y:S01]  /*1270*/  ISETP.GT.U32.AND P1, PT, R23.reuse, R11, PT ;  /* 0x0000000b1700720c */ /* 0x040fe20003f24070 */
[----:B------:R-:W-:Y:S01]  /*1280*/  @!P2 IMAD.MOV R8, RZ, RZ, -R8 ;  /* 0x000000ffff08a224 */ /* 0x000fe200078e0a08 */
[----:B------:R-:W-:Y:S01]  /*1290*/  ISETP.GT.U32.AND P2, PT, R23, R12, PT ;  /* 0x0000000c1700720c */ /* 0x000fe20003f44070 */
[----:B------:R-:W-:Y:S01]  /*12a0*/  @!P5 IMAD.MOV R9, RZ, RZ, -R9 ;  /* 0x000000ffff09d224 */ /* 0x000fe200078e0a09 */
[----:B------:R-:W-:Y:S01]  /*12b0*/  ISETP.GE.AND P5, PT, R20, RZ, PT ;  /* 0x000000ff1400720c */ /* 0x000fe20003fa6270 */
[----:B------:R-:W-:Y:S01]  /*12c0*/  @!P3 IMAD.IADD R0, R0, 0x1, -R23 ;  /* 0x000000010000b824 */ /* 0x000fe200078e0a17 */
[----:B------:R-:W-:Y:S01]  /*12d0*/  IABS R14, R15 ;  /* 0x0000000f000e7213 */ /* 0x000fe20000000000 */
[----:B------:R-:W-:Y:S01]  /*12e0*/  IMAD R205, R205, 0x80, R226 ;  /* 0x00000080cdcd7824 */ /* 0x000fe200078e02e2 */
[----:B------:R-:W-:-:S02]  /*12f0*/  IABS R20, R28 ;  /* 0x0000001c00147213 */ /* 0x000fc40000000000 */
[----:B------:R-:W-:Y:S01]  /*1300*/  ISETP.GT.U32.AND P3, PT, R23, R0, PT ;  /* 0x000000001700720c */ /* 0x000fe20003f64070 */
[--C-:B------:R-:W-:Y:S01]  /*1310*/  @!P4 IMAD.IADD R10, R10, 0x1, -R23.reuse ;  /* 0x000000010a0ac824 */ /* 0x100fe200078e0a17 */
[----:B------:R-:W-:Y:S01]  /*1320*/  ISETP.GE.AND P4, PT, R22, RZ, PT ;  /* 0x000000ff1600720c */ /* 0x000fe20003f86270 */
[--C-:B------:R-:W-:Y:S01]  /*1330*/  @!P1 IMAD.IADD R11, R11, 0x1, -R23.reuse ;  /* 0x000000010b0b9824 */ /* 0x100fe200078e0a17 */
[----:B------:R-:W-:Y:S01]  /*1340*/  ISETP.GE.AND P1, PT, R25, RZ, PT ;  /* 0x000000ff1900720c */ /* 0x000fe20003f26270 */
[----:B------:R-:W-:Y:S01]  /*1350*/  @!P2 IMAD.IADD R12, R12, 0x1, -R23 ;  /* 0x000000010c0ca824 */ /* 0x000fe200078e0a17 */
[----:B------:R-:W-:Y:S01]  /*1360*/  LOP3.LUT R25, R7, 0x28, RZ, 0xfc, !PT ;  /* 0x0000002807197812 */ /* 0x000fe200078efcff */
[----:B------:R-:W-:Y:S01]  /*1370*/  @!P5 IMAD.MOV R10, RZ, RZ, -R10 ;  /* 0x000000ffff0ad224 */ /* 0x000fe200078e0a0a */
[C---:B------:R-:W-:Y:S01]  /*1380*/  ISETP.GT.U32.AND P5, PT, R23.reuse, R11, PT ;  /* 0x0000000b1700720c */ /* 0x040fe20003fa4070 */
[----:B------:R-:W-:Y:S01]  /*1390*/  IMAD.HI.U32 R13, R4, R14, RZ ;  /* 0x0000000e040d7227 */ /* 0x000fe200078e00ff */
[----:B------:R-:W-:-:S02]  /*13a0*/  ISETP.GT.U32.AND P2, PT, R23, R12, PT ;  /* 0x0000000c1700720c */ /* 0x000fc40003f44070 */
[----:B------:R-:W-:Y:S01]  /*13b0*/  IABS R16, R25 ;  /* 0x0000001900107213 */ /* 0x000fe20000000000 */
[----:B------:R-:W-:Y:S01]  /*13c0*/  IMAD.MOV R13, RZ, RZ, -R13 ;  /* 0x000000ffff0d7224 */ /* 0x000fe200078e0a0d */
[----:B------:R-:W-:Y:S01]  /*13d0*/  LOP3.LUT R22, R7, 0x38, RZ, 0xfc, !PT ;  /* 0x0000003807167812 */ /* 0x000fe200078efcff */
[----:B------:R-:W-:Y:S01]  /*13e0*/  @!P3 IMAD.IADD R0, R0, 0x1, -R23 ;  /* 0x000000010000b824 */ /* 0x000fe200078e0a17 */
[----:B------:R-:W-:Y:S01]  /*13f0*/  ISETP.GE.AND P3, PT, R24, RZ, PT ;  /* 0x000000ff1800720c */ /* 0x000fe20003f66270 */
[----:B------:R-:W-:Y:S01]  /*1400*/  IMAD R13, R23, R13, R14 ;  /* 0x0000000d170d7224 */ /* 0x000fe200078e020e */
[----:B------:R-:W-:Y:S01]  /*1410*/  IABS R24, R22 ;  /* 0x0000001600187213 */ /* 0x000fe20000000000 */
[----:B------:R-:W-:-:S04]  /*1420*/  IMAD.HI.U32 R14, R4, R16, RZ ;  /* 0x00000010040e7227 */ /* 0x000fc800078e00ff */
[--C-:B------:R-:W-:Y:S01]  /*1430*/  @!P5 IMAD.IADD R11, R11, 0x1, -R23.reuse ;  /* 0x000000010b0bd824 */ /* 0x100fe200078e0a17 */
[----:B------:R-:W-:Y:S01]  /*1440*/  ISETP.GT.U32.AND P5, PT, R23, R13, PT ;  /* 0x0000000d1700720c */ /* 0x000fe20003fa4070 */
[----:B------:R-:W-:Y:S01]  /*1450*/  @!P2 IMAD.IADD R12, R12, 0x1, -R23 ;  /* 0x000000010c0ca824 */ /* 0x000fe200078e0a17 */
[----:B------:R-:W-:Y:S01]  /*1460*/  ISETP.GE.AND P2, PT, R15, RZ, PT ;  /* 0x000000ff0f00720c */ /* 0x000fe20003f46270 */
[----:B------:R-:W-:Y:S02]  /*1470*/  IMAD.MOV R14, RZ, RZ, -R14 ;  /* 0x000000ffff0e7224 */ /* 0x000fe400078e0a0e */
[----:B------:R-:W-:-:S04]  /*1480*/  IMAD.HI.U32 R15, R4, R17, RZ ;  /* 0x00000011040f7227 */ /* 0x000fc800078e00ff */
[----:B------:R-:W-:Y:S02]  /*1490*/  IMAD R14, R23, R14, R16 ;  /* 0x0000000e170e7224 */ /* 0x000fe400078e0210 */
[----:B------:R-:W-:Y:S02]  /*14a0*/  IMAD.MOV R16, RZ, RZ, -R15 ;  /* 0x000000ffff107224 */ /* 0x000fe400078e0a0f */
[----:B------:R-:W-:Y:S01]  /*14b0*/  @!P5 IMAD.IADD R13, R13, 0x1, -R23 ;  /* 0x000000010d0dd824 */ /* 0x000fe200078e0a17 */
[C---:B------:R-:W-:Y:S01]  /*14c0*/  ISETP.GT.U32.AND P5, PT, R23.reuse, R14, PT ;  /* 0x0000000e1700720c */ /* 0x040fe20003fa4070 */
[----:B------:R-:W-:Y:S02]  /*14d0*/  IMAD R15, R23, R16, R17 ;  /* 0x00000010170f7224 */ /* 0x000fe400078e0211 */
[----:B------:R-:W-:Y:S02]  /*14e0*/  IMAD.MOV.U32 R17, RZ, RZ, R20 ;  /* 0x000000ffff117224 */ /* 0x000fe400078e0014 */
[----:B------:R-:W-:-:S04]  /*14f0*/  IMAD.HI.U32 R16, R4, R18, RZ ;  /* 0x0000001204107227 */ /* 0x000fc800078e00ff */
[----:B------:R-:W-:-:S04]  /*1500*/  IMAD.HI.U32 R7, R4, R17, RZ ;  /* 0x0000001104077227 */ /* 0x000fc800078e00ff */
[----:B------:R-:W-:Y:S02]  /*1510*/  IMAD.MOV R20, RZ, RZ, -R7 ;  /* 0x000000ffff147224 */ /* 0x000fe400078e0a07 */
[----:B------:R-:W-:Y:S02]  /*1520*/  IMAD.MOV.U32 R7, RZ, RZ, R0 ;  /* 0x000000ffff077224 */ /* 0x000fe400078e0000 */
[----:B------:R-:W-:Y:S02]  /*1530*/  IMAD.MOV R16, RZ, RZ, -R16 ;  /* 0x000000ffff107224 */ /* 0x000fe400078e0a10 */
[----:B------:R-:W-:Y:S01]  /*1540*/  @!P4 IMAD.MOV R7, RZ, RZ, -R7 ;  /* 0x000000ffff07c224 */ /* 0x000fe200078e0a07 */
[C---:B------:R-:W-:Y:S01]  /*1550*/  ISETP.GT.U32.AND P4, PT, R23.reuse, R13, PT ;  /* 0x0000000d1700720c */ /* 0x040fe20003f84070 */
[----:B------:R-:W-:Y:S01]  /*1560*/  @!P5 IMAD.IADD R14, R14, 0x1, -R23 ;  /* 0x000000010e0ed824 */ /* 0x000fe200078e0a17 */
[C---:B------:R-:W-:Y:S01]  /*1570*/  ISETP.GT.U32.AND P5, PT, R23.reuse, R15, PT ;  /* 0x0000000f1700720c */ /* 0x040fe20003fa4070 */
[----:B------:R-:W-:-:S02]  /*1580*/  IMAD R16, R23, R16, R18 ;  /* 0x0000001017107224 */ /* 0x000fc400078e0212 */
[----:B------:R-:W-:Y:S02]  /*1590*/  IMAD.MOV.U32 R18, RZ, RZ, R24 ;  /* 0x000000ffff127224 */ /* 0x000fe400078e0018 */
[----:B------:R-:W-:Y:S01]  /*15a0*/  @!P3 IMAD.MOV R11, RZ, RZ, -R11 ;  /* 0x000000ffff0bb224 */ /* 0x000fe200078e0a0b */
[----:B------:R-:W-:Y:S01]  /*15b0*/  ISETP.GT.U32.AND P3, PT, R23, R14, PT ;  /* 0x0000000e1700720c */ /* 0x000fe20003f64070 */
[----:B------:R-:W-:-:S04]  /*15c0*/  IMAD.HI.U32 R4, R4, R18, RZ ;  /* 0x0000001204047227 */ /* 0x000fc800078e00ff */
[C---:B------:R-:W-:Y:S01]  /*15d0*/  IMAD R17, R23.reuse, R20, R17 ;  /* 0x0000001417117224 */ /* 0x040fe200078e0211 */
[----:B------:R-:W-:Y:S01]  /*15e0*/  IABS R20, R205 ;  /* 0x000000cd00147213 */ /* 0x000fe20000000000 */
[----:B------:R-:W-:Y:S01]  /*15f0*/  @!P1 IMAD.MOV R12, RZ, RZ, -R12 ;  /* 0x000000ffff0c9224 */ /* 0x000fe200078e0a0c */
[----:B------:R-:W-:Y:S01]  /*1600*/  ISETP.GT.U32.AND P1, PT, R23, R16, PT ;  /* 0x000000101700720c */ /* 0x000fe20003f24070 */
[----:B------:R-:W-:Y:S02]  /*1610*/  IMAD.MOV R4, RZ, RZ, -R4 ;  /* 0x000000ffff047224 */ /* 0x000fe400078e0a04 */
[--C-:B------:R-:W-:Y:S01]  /*1620*/  @!P4 IMAD.IADD R13, R13, 0x1, -R23.reuse ;  /* 0x000000010d0dc824 */ /* 0x100fe200078e0a17 */
[----:B------:R-:W-:Y:S01]  /*1630*/  ISETP.GT.U32.AND P4, PT, R23, R17, PT ;  /* 0x000000111700720c */ /* 0x000fe20003f84070 */
[----:B------:R-:W-:Y:S02]  /*1640*/  @!P5 IMAD.IADD R15, R15, 0x1, -R23 ;  /* 0x000000010f0fd824 */ /* 0x000fe400078e0a17 */
[----:B------:R-:W-:-:S02]  /*1650*/  IMAD R4, R23, R4, R18 ;  /* 0x0000000417047224 */ /* 0x000fc400078e0212 */
[--C-:B------:R-:W-:Y:S01]  /*1660*/  @!P3 IMAD.IADD R14, R14, 0x1, -R23.reuse ;  /* 0x000000010e0eb824 */ /* 0x100fe200078e0a17 */
[C---:B------:R-:W-:Y:S01]  /*1670*/  ISETP.GT.U32.AND P5, PT, R23.reuse, R15, PT ;  /* 0x0000000f1700720c */ /* 0x040fe20003fa4070 */
[----:B------:R-:W-:Y:S01]  /*1680*/  IMAD.MOV.U32 R0, RZ, RZ, R20 ;  /* 0x000000ffff007224 */ /* 0x000fe200078e0014 */
[----:B------:R-:W-:Y:S01]  /*1690*/  ISETP.GT.U32.AND P3, PT, R23, R4, PT ;  /* 0x000000041700720c */ /* 0x000fe20003f64070 */
[----:B------:R-:W-:Y:S01]  /*16a0*/  @!P1 IMAD.IADD R16, R16, 0x1, -R23 ;  /* 0x0000000110109824 */ /* 0x000fe200078e0a17 */
[----:B------:R-:W-:Y:S01]  /*16b0*/  ISETP.GE.AND P1, PT, R26, RZ, PT ;  /* 0x000000ff1a00720c */ /* 0x000fe20003f26270 */
[----:B------:R-:W-:-:S04]  /*16c0*/  IMAD.HI.U32 R2, R2, R0, RZ ;  /* 0x0000000002027227 */ /* 0x000fc800078e00ff */
[--C-:B------:R-:W-:Y:S01]  /*16d0*/  @!P4 IMAD.IADD R17, R17, 0x1, -R23.reuse ;  /* 0x000000011111c824 */ /* 0x100fe200078e0a17 */
[----:B------:R-:W-:Y:S01]  /*16e0*/  ISETP.GT.U32.AND P4, PT, R23, R16, PT ;  /* 0x000000101700720c */ /* 0x000fe20003f84070 */
[----:B------:R-:W-:Y:S02]  /*16f0*/  IMAD.MOV R2, RZ, RZ, -R2 ;  /* 0x000000ffff027224 */ /* 0x000fe400078e0a02 */
[--C-:B------:R-:W-:Y:S01]  /*1700*/  @!P5 IMAD.IADD R15, R15, 0x1, -R23.reuse ;  /* 0x000000010f0fd824 */ /* 0x100fe200078e0a17 */
[----:B------:R-:W-:Y:S01]  /*1710*/  ISETP.GE.AND P5, PT, R25, RZ, PT ;  /* 0x000000ff1900720c */ /* 0x000fe20003fa6270 */
[----:B------:R-:W-:Y:S01]  /*1720*/  IMAD R0, R21, R2, R0 ;  /* 0x0000000215007224 */ /* 0x000fe200078e0200 */
[----:B------:R-:W-:Y:S01]  /*1730*/  IADD3 R2, R211, -0x9, RZ ;  /* 0xfffffff7d3027810 */ /* 0x000fe20007ffe0ff */
[----:B------:R-:W-:Y:S02]  /*1740*/  @!P3 IMAD.IADD R4, R4, 0x1, -R23 ;  /* 0x000000010404b824 */ /* 0x000fe400078e0a17 */
[----:B------:R-:W-:Y:S01]  /*1750*/  @!P2 IMAD.MOV R13, RZ, RZ, -R13 ;  /* 0x000000ffff0da224 */ /* 0x000fe200078e0a0d */
[C---:B------:R-:W-:Y:S01]  /*1760*/  ISETP.GT.U32.AND P2, PT, R23.reuse, R17, PT ;  /* 0x000000111700720c */ /* 0x040fe20003f44070 */
[----:B------:R-:W-:Y:S01]  /*1770*/  @!P1 IMAD.MOV R15, RZ, RZ, -R15 ;  /* 0x000000ffff0f9224 */ /* 0x000fe200078e0a0f */
[----:B------:R-:W-:Y:S01]  /*1780*/  ISETP.GT.U32.AND P3, PT, R23, R4, PT ;  /* 0x000000041700720c */ /* 0x000fe20003f64070 */
[----:B------:R-:W-:Y:S01]  /*1790*/  @!P4 IMAD.IADD R16, R16, 0x1, -R23 ;  /* 0x000000011010c824 */ /* 0x000fe200078e0a17 */
[----:B------:R-:W-:Y:S01]  /*17a0*/  ISETP.GT.U32.AND P1, PT, R21, R0, PT ;  /* 0x000000001500720c */ /* 0x000fe20003f24070 */
[----:B------:R-:W-:Y:S01]  /*17b0*/  IMAD.U32 R25, RZ, RZ, UR4 ;  /* 0x00000004ff197e24 */ /* 0x000fe2000f8e00ff */
[----:B------:R-:W-:Y:S01]  /*17c0*/  ISETP.GE.AND P4, PT, R27, RZ, PT ;  /* 0x000000ff1b00720c */ /* 0x000fe20003f86270 */
[----:B------:R-:W-:Y:S01]  /*17d0*/  @!P5 IMAD.MOV R14, RZ, RZ, -R14 ;  /* 0x000000ffff0ed224 */ /* 0x000fe200078e0a0e */
[----:B------:R-:W-:Y:S01]  /*17e0*/  ISETP.GE.U32.AND P5, PT, R2, 0x7fffffd8, PT ;  /* 0x7fffffd80200780c */ /* 0x000fe20003fa6070 */
[----:B------:R-:W-:Y:S01]  /*17f0*/  IMAD R25, R25, 0x60, RZ ;  /* 0x0000006019197824 */ /* 0x000fe200078e02ff */
[----:B------:R-:W-:Y:S01]  /*1800*/  IADD3 R2, R211, -0xd, RZ ;  /* 0xfffffff3d3027810 */ /* 0x000fe20007ffe0ff */
[----:B------:R-:W-:-:S02]  /*1810*/  IMAD.U32 R27, RZ, RZ, UR4 ;  /* 0x00000004ff1b7e24 */ /* 0x000fc4000f8e00ff */
[--C-:B------:R-:W-:Y:S01]  /*1820*/  @!P2 IMAD.IADD R17, R17, 0x1, -R23.reuse ;  /* 0x000000011111a824 */ /* 0x100fe200078e0a17 */
[----:B------:R-:W-:Y:S01]  /*1830*/  ISETP.GE.AND P2, PT, R28, RZ, PT ;  /* 0x000000ff1c00720c */ /* 0x000fe20003f46270 */
[----:B------:R-:W-:Y:S01]  /*1840*/  @!P3 IMAD.IADD R4, R4, 0x1, -R23 ;  /* 0x000000010404b824 */ /* 0x000fe200078e0a17 */
[----:B------:R-:W-:Y:S01]  /*1850*/  ISETP.GE.AND P3, PT, R22, RZ, PT ;  /* 0x000000ff1600720c */ /* 0x000fe20003f66270 */
[----:B------:R-:W-:Y:S01]  /*1860*/  @!P1 IMAD.IADD R0, R0, 0x1, -R21 ;  /* 0x0000000100009824 */ /* 0x000fe200078e0a15 */
[----:B------:R-:W-:Y:S01]  /*1870*/  ISETP.GE.U32.AND P1, PT, R2, 0x7fffffd4, PT ;  /* 0x7fffffd40200780c */ /* 0x000fe20003f26070 */
[----:B------:R-:W-:Y:S01]  /*1880*/  @!P4 IMAD.MOV R16, RZ, RZ, -R16 ;  /* 0x000000ffff10c224 */ /* 0x000fe200078e0a10 */
[----:B------:R-:W-:Y:S01]  /*1890*/  IADD3 R2, R211, -0x11, RZ ;  /* 0xffffffefd3027810 */ /* 0x000fe20007ffe0ff */
[----:B------:R-:W-:Y:S01]  /*18a0*/  IMAD.U32 R23, RZ, RZ, UR4 ;  /* 0x00000004ff177e24 */ /* 0x000fe2000f8e00ff */
[----:B------:R-:W-:Y:S01]  /*18b0*/  ISETP.GT.U32.AND P4, PT, R21, R0, PT ;  /* 0x000000001500720c */ /* 0x000fe20003f84070 */
[----:B------:R-:W-:-:S02]  /*18c0*/  IMAD R27, R27, 0x70, RZ ;  /* 0x000000701b1b7824 */ /* 0x000fc400078e02ff */
[----:B------:R-:W-:Y:S02]  /*18d0*/  IMAD R23, R23, 0x50, RZ ;  /* 0x0000005017177824 */ /* 0x000fe400078e02ff */
[----:B------:R-:W-:Y:S01]  /*18e0*/  @!P2 IMAD.MOV R17, RZ, RZ, -R17 ;  /* 0x000000ffff11a224 */ /* 0x000fe200078e0a11 */
[----:B------:R-:W-:Y:S01]  /*18f0*/  ISETP.GE.U32.AND P2, PT, R2, 0x7fffffd0, PT ;  /* 0x7fffffd00200780c */ /* 0x000fe20003f46070 */
[----:B------:R-:W-:Y:S01]  /*1900*/  @!P3 IMAD.MOV R4, RZ, RZ, -R4 ;  /* 0x000000ffff04b224 */ /* 0x000fe200078e0a04 */
[----:B------:R-:W-:Y:S02]  /*1910*/  ISETP.NE.AND P3, PT, RZ, c[0x0][0x17c], PT ;  /* 0x00005f00ff007a0c */ /* 0x000fe40003f65270 */
[----:B------:R-:W-:-:S03]  /*1920*/  LOP3.LUT R2, RZ, c[0x0][0x17c], RZ, 0x33, !PT ;  /* 0x00005f00ff027a12 */ /* 0x000fc600078e33ff */
[----:B------:R-:W-:Y:S01]  /*1930*/  @!P4 IMAD.IADD R0, R0, 0x1, -R21 ;  /* 0x000000010000c824 */ /* 0x000fe200078e0a15 */
[C---:B------:R-:W-:Y:S01]  /*1940*/  SEL R33, R2.reuse, R3, !P3 ;  /* 0x0000000302217207 */ /* 0x040fe20005800000 */
[----:B------:R-:W-:Y:S01]  /*1950*/  IMAD.U32 R3, RZ, RZ, UR4 ;  /* 0x00000004ff037e24 */ /* 0x000fe2000f8e00ff */
[C---:B------:R-:W-:Y:S01]  /*1960*/  SEL R35, R2.reuse, R5, !P3 ;  /* 0x0000000502237207 */ /* 0x040fe20005800000 */
[----:B------:R-:W-:Y:S01]  /*1970*/  IMAD.U32 R5, RZ, RZ, UR6 ;  /* 0x00000006ff057e24 */ /* 0x000fe2000f8e00ff */
[C---:B------:R-:W-:Y:S01]  /*1980*/  SEL R37, R2.reuse, R6, !P3 ;  /* 0x0000000602257207 */ /* 0x040fe20005800000 */
[----:B------:R-:W-:Y:S01]  /*1990*/  IMAD.U32 R21, RZ, RZ, UR13 ;  /* 0x0000000dff157e24 */ /* 0x000fe2000f8e00ff */
[C---:B------:R-:W-:Y:S01]  /*19a0*/  SEL R39, R2.reuse, R8, !P3 ;  /* 0x0000000802277207 */ /* 0x040fe20005800000 */
[----:B------:R-:W-:Y:S01]  /*19b0*/  IMAD R33, R33, c[0x0][0x190], RZ ;  /* 0x0000640021217a24 */ /* 0x000fe200078e02ff */
        /* <DEDUP_REMOVED lines=9> */
[----:B------:R-:W-:Y:S01]  /*1a50*/  IMAD R7, R7, 0x30, RZ ;  /* 0x0000003007077824 */ /* 0x000fe200078e02ff */
        /* <DEDUP_REMOVED lines=12> */
[----:B------:R-:W-:Y:S01]  /*1b20*/  SEL R63, R2, R19, !P3 ;  /* 0x00000013023f7207 */ /* 0x000fe20005800000 */
[----:B------:R-:W-:Y:S01]  /*1b30*/  IMAD.U32 R19, RZ, RZ, UR12 ;  /* 0x0000000cff137e24 */ /* 0x000fe2000f8e00ff */
[----:B------:R-:W-:Y:S01]  /*1b40*/  ISETP.GE.AND P4, PT, R205, RZ, PT ;  /* 0x000000ffcd00720c */ /* 0x000fe20003f86270 */
[----:B------:R-:W-:Y:S01]  /*1b50*/  IMAD R45, R45, c[0x0][0x190], RZ ;  /* 0x000064002d2d7a24 */ /* 0x000fe200078e02ff */
[----:B------:R-:W-:Y:S01]  /*1b60*/  ISETP.NE.AND P3, PT, RZ, c[0x0][0x178], PT ;  /* 0x00005e00ff007a0c */ /* 0x000fe20003f65270 */
[----:B------:R-:W-:-:S02]  /*1b70*/  IMAD R47, R47, c[0x0][0x190], RZ ;  /* 0x000064002f2f7a24 */ /* 0x000fc400078e02ff */
[----:B------:R-:W-:Y:S02]  /*1b80*/  IMAD R49, R49, c[0x0][0x190], RZ ;  /* 0x0000640031317a24 */ /* 0x000fe400078e02ff */
[----:B------:R-:W-:Y:S02]  /*1b90*/  IMAD R51, R51, c[0x0][0x190], RZ ;  /* 0x0000640033337a24 */ /* 0x000fe400078e02ff */
[----:B------:R-:W-:Y:S02]  /*1ba0*/  IMAD R53, R53, c[0x0][0x190], RZ ;  /* 0x0000640035357a24 */ /* 0x000fe400078e02ff */
[----:B------:R-:W-:Y:S02]  /*1bb0*/  IMAD R55, R55, c[0x0][0x190], RZ ;  /* 0x0000640037377a24 */ /* 0x000fe400078e02ff */
[----:B------:R-:W-:Y:S02]  /*1bc0*/  @!P4 IMAD.MOV R0, RZ, RZ, -R0 ;  /* 0x000000ffff00c224 */ /* 0x000fe400078e0a00 */
[----:B------:R-:W-:Y:S01]  /*1bd0*/  @!P3 LOP3.LUT R0, RZ, c[0x0][0x178], RZ, 0x33, !PT ;  /* 0x00005e00ff00ba12 */ /* 0x000fe200078e33ff */
[----:B------:R-:W-:-:S02]  /*1be0*/  IMAD R57, R57, c[0x0][0x190], RZ ;  /* 0x0000640039397a24 */ /* 0x000fc400078e02ff */
[----:B------:R-:W-:Y:S02]  /*1bf0*/  IMAD R59, R59, c[0x0][0x190], RZ ;  /* 0x000064003b3b7a24 */ /* 0x000fe400078e02ff */
[----:B------:R-:W-:Y:S02]  /*1c00*/  IMAD R0, R0, c[0x0][0x184], RZ ;  /* 0x0000610000007a24 */ /* 0x000fe400078e02ff */
[----:B------:R-:W-:Y:S02]  /*1c10*/  IMAD R61, R61, c[0x0][0x190], RZ ;  /* 0x000064003d3d7a24 */ /* 0x000fe400078e02ff */
[----:B------:R-:W-:Y:S02]  /*1c20*/  IMAD.SHL.U32 R225, R0, 0x4, RZ ;  /* 0x0000000400e17824 */ /* 0x000fe400078e00ff */
[----:B------:R-:W-:-:S03]  /*1c30*/  IMAD R63, R63, c[0x0][0x190], RZ ;  /* 0x000064003f3f7a24 */ /* 0x000fc600078e02ff */
[----:B------:R-:W-:-:S04]  /*1c40*/  IADD3 R10, P3, R225, c[0x0][0x160], RZ ;  /* 0x00005800e10a7a10 */ /* 0x000fc80007f7e0ff */
[----:B------:R-:W-:Y:S02]  /*1c50*/  LEA.HI.X.SX32 R11, R0, c[0x0][0x164], 0x2, P3 ;  /* 0x00005900000b7a11 */ /* 0x000fe400018f16ff */
[C---:B------:R-:W-:Y:S02]  /*1c60*/  IADD3 R28, P3, R10.reuse, UR10, RZ ;  /* 0x0000000a0a1c7c10 */ /* 0x040fe4000ff7e0ff */
[----:B------:R-:W-:Y:S01]  /*1c70*/  LEA R76, P4, R77, R10, 0x3 ;  /* 0x0000000a4d4c7211 */ /* 0x000fe200078818ff */
[----:B------:R1:W-:Y:S01]  /*1c80*/  LDGSTS.E [R223], [R10.64], !P6 ;  /* 0x000000000adf7fae */ /* 0x0003e2000f12184e */
[-C--:B------:R-:W-:Y:S02]  /*1c90*/  LEA.HI.X.SX32 R29, R3, R11.reuse, 0x2, P3 ;  /* 0x0000000b031d7211 */ /* 0x080fe400018f16ff */
[----:B------:R-:W-:Y:S02]  /*1ca0*/  IADD3 R92, P3, R10, UR20, RZ ;  /* 0x000000140a5c7c10 */ /* 0x000fe4000ff7e0ff */
[----:B------:R-:W-:-:S02]  /*1cb0*/  LEA.HI.X.SX32 R77, R5, R11, 0x2, P4 ;  /* 0x0000000b054d7211 */ /* 0x000fc400020f16ff */
[-C--:B------:R-:W-:Y:S01]  /*1cc0*/  LEA R2, P4, R13, R10.reuse, 0x4 ;  /* 0x0000000a0d027211 */ /* 0x080fe200078820ff */
[----:B------:R-:W-:Y:S01]  /*1cd0*/  IMAD.U32 R13, RZ, RZ, UR28 ;  /* 0x0000001cff0d7e24 */ /* 0x000fe2000f8e00ff */
[-C--:B------:R-:W-:Y:S02]  /*1ce0*/  LEA.HI.X.SX32 R93, R9, R11.reuse, 0x2, P3 ;  /* 0x0000000b095d7211 */ /* 0x080fe400018f16ff */
[C---:B------:R-:W-:Y:S02]  /*1cf0*/  IADD3 R30, P3, R10.reuse, UR28, RZ ;  /* 0x0000001c0a1e7c10 */ /* 0x040fe4000ff7e0ff */
[-C--:B------:R-:W-:Y:S01]  /*1d00*/  LEA.HI.X.SX32 R3, R15, R11.reuse, 0x2, P4 ;  /* 0x0000000b0f037211 */ /* 0x080fe200020f16ff */
[----:B------:R-:W-:Y:S01]  /*1d10*/  IMAD.U32 R15, RZ, RZ, UR29 ;  /* 0x0000001dff0f7e24 */ /* 0x000fe2000f8e00ff */
[C---:B------:R-:W-:Y:S02]  /*1d20*/  IADD3 R78, P4, R10.reuse, UR32, RZ ;  /* 0x000000200a4e7c10 */ /* 0x040fe4000ff9e0ff */
[-C--:B------:R-:W-:Y:S01]  /*1d30*/  LEA.HI.X.SX32 R31, R17, R11.reuse, 0x2, P3 ;  /* 0x0000000b111f7211 */ /* 0x080fe200018f16ff */
[----:B------:R-:W-:Y:S01]  /*1d40*/  IMAD.U32 R17, RZ, RZ, UR30 ;  /* 0x0000001eff117e24 */ /* 0x000fe2000f8e00ff */
[----:B------:R-:W-:Y:S01]  /*1d50*/  IADD3 R94, P3, R10, UR36, RZ ;  /* 0x000000240a5e7c10 */ /* 0x000fe2000ff7e0ff */
[----:B------:R2:W-:Y:S01]  /*1d60*/  LDGSTS.E [R223+0x800], [R2.64], !P0 ;  /* 0x0080000002df7fae */ /* 0x0005e2000c12184e */
[----:B------:R-:W-:Y:S01]  /*1d70*/  LEA.HI.X.SX32 R79, R19, R11, 0x2, P4 ;  /* 0x0000000b134f7211 */ /* 0x000fe200020f16ff */
[----:B------:R-:W-:Y:S01]  /*1d80*/  IMAD.U32 R19, RZ, RZ, UR31 ;  /* 0x0000001fff137e24 */ /* 0x000fe2000f8e00ff */
[----:B------:R-:W-:-:S02]  /*1d90*/  LEA R4, P4, R95, R10, 0x5 ;  /* 0x0000000a5f047211 */ /* 0x000fc400078828ff */
[-C--:B------:R-:W-:Y:S01]  /*1da0*/  LEA.HI.X.SX32 R95, R21, R11.reuse, 0x2, P3 ;  /* 0x0000000b155f7211 */ /* 0x080fe200018f16ff */
[----:B------:R-:W-:Y:S01]  /*1db0*/  IMAD.U32 R21, RZ, RZ, UR32 ;  /* 0x00000020ff157e24 */ /* 0x000fe2000f8e00ff */
[-C--:B------:R-:W-:Y:S02]  /*1dc0*/  IADD3 R64, P3, R65, R10.reuse, RZ ;  /* 0x0000000a41407210 */ /* 0x080fe40007f7e0ff */
[-C--:B------:R-:W-:Y:S01]  /*1dd0*/  LEA.HI.X.SX32 R5, R97, R11.reuse, 0x2, P4 ;  /* 0x0000000b61057211 */ /* 0x080fe200020f16ff */
[----:B------:R-:W-:Y:S01]  /*1de0*/  IMAD.U32 R97, RZ, RZ, UR33 ;  /* 0x00000021ff617e24 */ /* 0x000fe2000f8e00ff */
[----:B------:R-:W-:Y:S01]  /*1df0*/  LEA.HI.X.SX32 R65, R111, R11, 0x2, P3 ;  /* 0x0000000b6f417211 */ /* 0x000fe200018f16ff */
[----:B------:R-:W-:Y:S01]  /*1e00*/  IMAD.U32 R111, RZ, RZ, UR34 ;  /* 0x00000022ff6f7e24 */ /* 0x000fe2000f8e00ff */
[-C--:B------:R-:W-:Y:S01]  /*1e10*/  IADD3 R102, P3, R103, R10.reuse, RZ ;  /* 0x0000000a67667210 */ /* 0x080fe20007f7e0ff */
[----:B------:R3:W-:Y:S01]  /*1e20*/  LDGSTS.E [R223+0x1000], [R4.64], !P5 ;  /* 0x0100000004df7fae */ /* 0x0007e2000e92184e */
[----:B------:R-:W-:-:S02]  /*1e30*/  IADD3 R80, P4, R81, R10, RZ ;  /* 0x0000000a51507210 */ /* 0x000fc40007f9e0ff */
[-C--:B------:R-:W-:Y:S01]  /*1e40*/  LEA.HI.X.SX32 R103, R115, R11.reuse, 0x2, P3 ;  /* 0x0000000b73677211 */ /* 0x080fe200018f16ff */
[----:B------:R-:W-:Y:S01]  /*1e50*/  IMAD.U32 R115, RZ, RZ, UR36 ;  /* 0x00000024ff737e24 */ /* 0x000fe2000f8e00ff */
[-C--:B------:R-:W-:Y:S02]  /*1e60*/  IADD3 R70, P3, R71, R10.reuse, RZ ;  /* 0x0000000a47467210 */ /* 0x080fe40007f7e0ff */
[-C--:B------:R-:W-:Y:S01]  /*1e70*/  LEA.HI.X.SX32 R81, R113, R11.reuse, 0x2, P4 ;  /* 0x0000000b71517211 */ /* 0x080fe200020f16ff */
[----:B------:R-:W-:Y:S01]  /*1e80*/  IMAD.U32 R113, RZ, RZ, UR35 ;  /* 0x00000023ff717e24 */ /* 0x000fe2000f8e00ff */
[----:B------:R-:W-:Y:S02]  /*1e90*/  LEA.HI.X.SX32 R71, R119, R11, 0x2, P3 ;  /* 0x0000000b77477211 */ /* 0x000fe400018f16ff */
[-C--:B------:R-:W-:Y:S01]  /*1ea0*/  IADD3 R104, P3, R105, R10.reuse, RZ ;  /* 0x0000000a69687210 */ /* 0x080fe20007f7e0ff */
[----:B---3--:R-:W-:Y:S01]  /*1eb0*/  IMAD.WIDE R4, R135, 0x4, R4 ;  /* 0x0000000487047825 */ /* 0x008fe200078e0204 */
[----:B------:R-:W-:-:S02]  /*1ec0*/  IADD3 R6, P4, R7, R10, RZ ;  /* 0x0000000a07067210 */ /* 0x000fc40007f9e0ff */
[-C--:B------:R-:W-:Y:S02]  /*1ed0*/  LEA.HI.X.SX32 R105, R123, R11.reuse, 0x2, P3 ;  /* 0x0000000b7b697211 */ /* 0x080fe400018f16ff */
[-C--:B------:R-:W-:Y:S02]  /*1ee0*/  LEA.HI.X.SX32 R7, R117, R11.reuse, 0x2, P4 ;  /* 0x0000000b75077211 */ /* 0x080fe400020f16ff */
[-C--:B------:R-:W-:Y:S02]  /*1ef0*/  IADD3 R66, P3, R67, R10.reuse, RZ ;  /* 0x0000000a43427210 */ /* 0x080fe40007f7e0ff */
[----:B------:R-:W-:Y:S01]  /*1f00*/  IADD3 R90, P4, R91, R10, RZ ;  /* 0x0000000a5b5a7210 */ /* 0x000fe20007f9e0ff */
[----:B------:R3:W-:Y:S01]  /*1f10*/  LDGSTS.E [R223+0x1800], [R6.64], !P1 ;  /* 0x0180000006df7fae */ /* 0x0007e2000c92184e */
[-C--:B------:R-:W-:Y:S02]  /*1f20*/  LEA.HI.X.SX32 R67, R129, R11.reuse, 0x2, P3 ;  /* 0x0000000b81437211 */ /* 0x080fe400018f16ff */
[----:B------:R-:W-:-:S02]  /*1f30*/  LEA.HI.X.SX32 R91, R121, R11, 0x2, P4 ;  /* 0x0000000b795b7211 */ /* 0x000fc400020f16ff */
[-C--:B------:R-:W-:Y:S02]  /*1f40*/  IADD3 R106, P3, R107, R10.reuse, RZ ;  /* 0x0000000a6b6a7210 */ /* 0x080fe40007f7e0ff */
[-C--:B------:R-:W-:Y:S02]  /*1f50*/  LEA R8, P4, R125, R10.reuse, 0x6 ;  /* 0x0000000a7d087211 */ /* 0x080fe400078830ff */
[-C--:B------:R-:W-:Y:S01]  /*1f60*/  LEA.HI.X.SX32 R107, R133, R11.reuse, 0x2, P3 ;  /* 0x0000000b856b7211 */ /* 0x080fe200018f16ff */
[----:B------:R-:W-:Y:S01]  /*1f70*/  IMAD.U32 R133, RZ, RZ, UR40 ;  /* 0x00000028ff857e24 */ /* 0x000fe2000f8e00ff */
[-C--:B------:R-:W-:Y:S02]  /*1f80*/  LEA.HI.X.SX32 R9, R127, R11.reuse, 0x2, P4 ;  /* 0x0000000b7f097211 */ /* 0x080fe400020f16ff */
[-C--:B------:R-:W-:Y:S01]  /*1f90*/  IADD3 R68, P3, R69, R10.reuse, RZ ;  /* 0x0000000a45447210 */ /* 0x080fe20007f7e0ff */
[----:B--2---:R-:W-:Y:S01]  /*1fa0*/  IMAD.WIDE R2, R133, 0x4, R2 ;  /* 0x0000000485027825 */ /* 0x004fe200078e0202 */
[-C--:B------:R-:W-:Y:S01]  /*1fb0*/  IADD3 R88, P4, R89, R10.reuse, RZ ;  /* 0x0000000a59587210 */ /* 0x080fe20007f9e0ff */
[----:B------:R2:W-:Y:S01]  /*1fc0*/  LDGSTS.E [R223+0x2000], [R8.64], !P2 ;  /* 0x0200000008df7fae */ /* 0x0005e2000d12184e */
[-C--:B------:R-:W-:Y:S01]  /*1fd0*/  LEA.HI.X.SX32 R69, R15, R11.reuse, 0x2, P3 ;  /* 0x0000000b0f457211 */ /* 0x080fe200018f16ff */
[----:B------:R-:W-:Y:S01]  /*1fe0*/  IMAD.U32 R15, RZ, RZ, UR38 ;  /* 0x00000026ff0f7e24 */ /* 0x000fe2000f8e00ff */
[----:B------:R-:W-:Y:S01]  /*1ff0*/  LEA.HI.X.SX32 R89, R131, R11, 0x2, P4 ;  /* 0x0000000b83597211 */ /* 0x000fe200020f16ff */
[----:B---3--:R-:W-:Y:S01]  /*2000*/  IMAD.WIDE R6, R133, 0x4, R6 ;  /* 0x0000000485067825 */ /* 0x008fe200078e0206 */
[----:B------:R-:W-:-:S02]  /*2010*/  IADD3 R98, P3, R99, R10, RZ ;  /* 0x0000000a63627210 */ /* 0x000fc40007f7e0ff */
[-C--:B------:R-:W-:Y:S02]  /*2020*/  IADD3 R22, P4, R23, R10.reuse, RZ ;  /* 0x0000000a17167210 */ /* 0x080fe40007f9e0ff */
[-C--:B------:R-:W-:Y:S02]  /*2030*/  LEA.HI.X.SX32 R99, R19, R11.reuse, 0x2, P3 ;  /* 0x0000000b13637211 */ /* 0x080fe400018f16ff */
[-C--:B------:R-:W-:Y:S01]  /*2040*/  LEA.HI.X.SX32 R23, R13, R11.reuse, 0x2, P4 ;  /* 0x0000000b0d177211 */ /* 0x080fe200020f16ff */
[----:B------:R-:W-:Y:S01]  /*2050*/  IMAD.U32 R13, RZ, RZ, UR37 ;  /* 0x00000025ff0d7e24 */ /* 0x000fe2000f8e00ff */
[-C--:B------:R-:W-:Y:S01]  /*2060*/  IADD3 R72, P3, R73, R10.reuse, RZ ;  /* 0x0000000a49487210 */ /* 0x080fe20007f7e0ff */
[----:B--2---:R-:W-:Y:S01]  /*2070*/  IMAD.WIDE R8, R135, 0x4, R8 ;  /* 0x0000000487087825 */ /* 0x004fe200078e0208 */
[----:B------:R-:W-:Y:S02]  /*2080*/  IADD3 R86, P4, R87, R10, RZ ;  /* 0x0000000a57567210 */ /* 0x000fe40007f9e0ff */
[----:B------:R-:W-:-:S02]  /*2090*/  LEA.HI.X.SX32 R73, R97, R11, 0x2, P3 ;  /* 0x0000000b61497211 */ /* 0x000fc400018f16ff */
[-C--:B------:R-:W-:Y:S01]  /*20a0*/  LEA.HI.X.SX32 R87, R17, R11.reuse, 0x2, P4 ;  /* 0x0000000b11577211 */ /* 0x080fe200020f16ff */
[----:B------:R-:W-:Y:S01]  /*20b0*/  IMAD.U32 R17, RZ, RZ, UR39 ;  /* 0x00000027ff117e24 */ /* 0x000fe2000f8e00ff */
[-C--:B------:R-:W-:Y:S02]  /*20c0*/  IADD3 R100, P3, R101, R10.reuse, RZ ;  /* 0x0000000a65647210 */ /* 0x080fe40007f7e0ff */
[----:B------:R-:W-:Y:S02]  /*20d0*/  IADD3 R24, P4, R25, R10, RZ ;  /* 0x0000000a19187210 */ /* 0x000fe40007f9e0ff */
[-C--:B------:R-:W-:Y:S02]  /*20e0*/  LEA.HI.X.SX32 R101, R113, R11.reuse, 0x2, P3 ;  /* 0x0000000b71657211 */ /* 0x080fe400018f16ff */
[----:B------:R-:W-:Y:S02]  /*20f0*/  LEA.HI.X.SX32 R25, R21, R11, 0x2, P4 ;  /* 0x0000000b15197211 */ /* 0x000fe400020f16ff */
[----:B------:R-:W-:-:S02]  /*2100*/  LEA R12, P3, R32, c[0x0][0x168], 0x2 ;  /* 0x00005a00200c7a11 */ /* 0x000fc400078610ff */
[-C--:B------:R-:W-:Y:S02]  /*2110*/  IADD3 R82, P4, R83, R10.reuse, RZ ;  /* 0x0000000a53527210 */ /* 0x080fe40007f9e0ff */
[----:B------:R-:W-:Y:S02]  /*2120*/  LEA.HI.X.SX32 R34, R32, c[0x0][0x16c], 0x2, P3 ;  /* 0x00005b0020227a11 */ /* 0x000fe400018f16ff */
[-C--:B------:R-:W-:Y:S02]  /*2130*/  LEA.HI.X.SX32 R83, R111, R11.reuse, 0x2, P4 ;  /* 0x0000000b6f537211 */ /* 0x080fe400020f16ff */
[-C--:B------:R-:W-:Y:S02]  /*2140*/  IADD3 R84, P3, R85, R10.reuse, RZ ;  /* 0x0000000a55547210 */ /* 0x080fe40007f7e0ff */
[----:B------:R-:W-:Y:S02]  /*2150*/  IADD3 R26, P4, R27, R10, RZ ;  /* 0x0000000a1b1a7210 */ /* 0x000fe40007f9e0ff */
[----:B------:R-:W-:-:S02]  /*2160*/  LEA.HI.X.SX32 R85, R15, R11, 0x2, P3 ;  /* 0x0000000b0f557211 */ /* 0x000fc400018f16ff */
[-C--:B------:R-:W-:Y:S02]  /*2170*/  LEA.HI.X.SX32 R27, R115, R11.reuse, 0x2, P4 ;  /* 0x0000000b731b7211 */ /* 0x080fe400020f16ff */
[-C--:B------:R-:W-:Y:S02]  /*2180*/  IADD3 R108, P3, R109, R10.reuse, RZ ;  /* 0x0000000a6d6c7210 */ /* 0x080fe40007f7e0ff */
[----:B------:R-:W-:Y:S02]  /*2190*/  IADD3 R74, P4, R75, R10, RZ ;  /* 0x0000000a4b4a7210 */ /* 0x000fe40007f9e0ff */
[-C--:B------:R-:W-:Y:S02]  /*21a0*/  LEA.HI.X.SX32 R109, R17, R11.reuse, 0x2, P3 ;  /* 0x0000000b116d7211 */ /* 0x080fe400018f16ff */
[----:B------:R-:W-:Y:S01]  /*21b0*/  LEA.HI.X.SX32 R75, R13, R11, 0x2, P4 ;  /* 0x0000000b0d4b7211 */ /* 0x000fe200020f16ff */
[----:B-1----:R-:W-:Y:S01]  /*21c0*/  IMAD.WIDE R10, R133, 0x4, R10 ;  /* 0x00000004850a7825 */ /* 0x002fe200078e020a */
[----:B------:R-:W-:-:S02]  /*21d0*/  LEA R96, P3, R33, R12, 0x2 ;  /* 0x0000000c21607211 */ /* 0x000fc400078610ff */
[----:B------:R-:W-:Y:S02]  /*21e0*/  LEA R116, P4, R35, R12, 0x2 ;  /* 0x0000000c23747211 */ /* 0x000fe400078810ff */
[----:B------:R-:W-:Y:S02]  /*21f0*/  LEA.HI.X.SX32 R97, R33, R34, 0x2, P3 ;  /* 0x0000002221617211 */ /* 0x000fe400018f16ff */
[----:B------:R-:W-:Y:S02]  /*2200*/  LEA R110, P3, R37, R12, 0x2 ;  /* 0x0000000c256e7211 */ /* 0x000fe400078610ff */
[----:B------:R-:W-:Y:S02]  /*2210*/  LEA.HI.X.SX32 R117, R35, R34, 0x2, P4 ;  /* 0x0000002223757211 */ /* 0x000fe400020f16ff */
[----:B------:R-:W-:Y:S02]  /*2220*/  LEA R114, P4, R39, R12, 0x2 ;  /* 0x0000000c27727211 */ /* 0x000fe400078810ff */
[----:B------:R-:W-:-:S02]  /*2230*/  LEA.HI.X.SX32 R111, R37, R34, 0x2, P3 ;  /* 0x00000022256f7211 */ /* 0x000fc400018f16ff */
        /* <DEDUP_REMOVED lines=24> */
[----:B------:R-:W-:Y:S02]  /*23c0*/  LEA.HI.X.SX32 R13, R63, R34, 0x2, P4 ;  /* 0x000000223f0d7211 */ /* 0x000fe400020f16ff */
[C---:B------:R-:W-:Y:S02]  /*23d0*/  IADD3 R34, R211.reuse, -0x1d, RZ ;  /* 0xffffffe3d3227810 */ /* 0x040fe40007ffe0ff */
[----:B------:R-:W-:Y:S02]  /*23e0*/  ISETP.GE.U32.AND P3, PT, R36, 0x7fffffcc, PT ;  /* 0x7fffffcc2400780c */ /* 0x000fe40003f66070 */
[----:B------:R-:W-:Y:S02]  /*23f0*/  ISETP.GE.U32.AND P6, PT, R34, 0x7fffffc4, PT ;  /* 0x7fffffc42200780c */ /* 0x000fe40003fc6070 */
[----:B------:R-:W-:Y:S02]  /*2400*/  ISETP.GE.U32.AND P4, PT, R38, 0x7fffffc8, PT ;  /* 0x7fffffc82600780c */ /* 0x000fe40003f86070 */
[----:B------:R-:W-:-:S02]  /*2410*/  IADD3 R34, R211, -0x2, RZ ;  /* 0xfffffffed3227810 */ /* 0x000fc40007ffe0ff */
[C---:B------:R-:W-:Y:S02]  /*2420*/  IADD3 R36, R211.reuse, -0x6, RZ ;  /* 0xfffffffad3247810 */ /* 0x040fe40007ffe0ff */
[----:B------:R-:W-:Y:S02]  /*2430*/  ISETP.GE.U32.AND P0, PT, R34, 0x7fffffdf, PT ;  /* 0x7fffffdf2200780c */ /* 0x000fe40003f06070 */
[----:B------:R-:W-:Y:S01]  /*2440*/  ISETP.GE.U32.AND P5, PT, R36, 0x7fffffdb, PT ;  /* 0x7fffffdb2400780c */ /* 0x000fe20003fa6070 */
[----:B------:R1:W-:Y:S01]  /*2450*/  LDGSTS.E [R223+0x2800], [R22.64], !P3 ;  /* 0x0280000016df7fae */ /* 0x0003e2000d92184e */
[C---:B------:R-:W-:Y:S02]  /*2460*/  IADD3 R34, R211.reuse, -0xa, RZ ;  /* 0xfffffff6d3227810 */ /* 0x040fe40007ffe0ff */
[----:B------:R-:W-:Y:S01]  /*2470*/  IADD3 R36, R211, -0xe, RZ ;  /* 0xfffffff2d3247810 */ /* 0x000fe20007ffe0ff */
[----:B------:R2:W-:Y:S01]  /*2480*/  LDGSTS.E [R223+0x3000], [R24.64], !P4 ;  /* 0x0300000018df7fae */ /* 0x0005e2000e12184e */
[----:B------:R-:W-:-:S02]  /*2490*/  ISETP.GE.U32.AND P1, PT, R34, 0x7fffffd7, PT ;  /* 0x7fffffd72200780c */ /* 0x000fc40003f26070 */
[----:B------:R-:W-:Y:S01]  /*24a0*/  ISETP.GE.U32.AND P2, PT, R36, 0x7fffffd3, PT ;  /* 0x7fffffd32400780c */ /* 0x000fe20003f46070 */
[----:B------:R3:W-:Y:S01]  /*24b0*/  LDGSTS.E [R223+0x3800], [R26.64], !P6 ;  /* 0x038000001adf7fae */ /* 0x0007e2000f12184e */
[C---:B------:R-:W-:Y:S02]  /*24c0*/  IADD3 R34, R211.reuse, -0x12, RZ ;  /* 0xffffffeed3227810 */ /* 0x040fe40007ffe0ff */
[----:B------:R-:W-:Y:S01]  /*24d0*/  IADD3 R36, R211, -0x16, RZ ;  /* 0xffffffead3247810 */ /* 0x000fe20007ffe0ff */
[----:B------:R4:W-:Y:S01]  /*24e0*/  LDGSTS.E [R221+0x200], [R28.64], !P0 ;  /* 0x002000001cdd7fae */ /* 0x0009e2000c12184e */
[----:B------:R-:W-:Y:S01]  /*24f0*/  ISETP.GE.U32.AND P3, PT, R34, 0x7fffffcf, PT ;  /* 0x7fffffcf2200780c */ /* 0x000fe20003f66070 */
[----:B-1----:R-:W-:Y:S01]  /*2500*/  IMAD.WIDE R22, R133, 0x4, R22 ;  /* 0x0000000485167825 */ /* 0x002fe200078e0216 */
[----:B------:R-:W-:Y:S01]  /*2510*/  ISETP.GE.U32.AND P4, PT, R36, 0x7fffffcb, PT ;  /* 0x7fffffcb2400780c */ /* 0x000fe20003f86070 */
[----:B------:R1:W-:Y:S01]  /*2520*/  LDGSTS.E [R221+0xa00], [R30.64], !P5 ;  /* 0x00a000001edd7fae */ /* 0x0003e2000e92184e */
[----:B------:R-:W-:Y:S01]  /*2530*/  IADD3 R34, R211, -0x1a, RZ ;  /* 0xffffffe6d3227810 */ /* 0x000fe20007ffe0ff */
[----:B--2---:R-:W-:Y:S01]  /*2540*/  IMAD.WIDE R24, R135, 0x4, R24 ;  /* 0x0000000487187825 */ /* 0x004fe200078e0218 */
[----:B------:R-:W-:Y:S01]  /*2550*/  IADD3 R36, R211, -0x1e, RZ ;  /* 0xffffffe2d3247810 */ /* 0x000fe20007ffe0ff */
[----:B------:R2:W-:Y:S01]  /*2560*/  LDGSTS.E [R221+0x1200], [R64.64], !P1 ;  /* 0x0120000040dd7fae */ /* 0x0005e2000c92184e */
[----:B------:R-:W-:Y:S01]  /*2570*/  ISETP.GE.U32.AND P6, PT, R34, 0x7fffffc7, PT ;  /* 0x7fffffc72200780c */ /* 0x000fe20003fc6070 */
[----:B---3--:R-:W-:Y:S01]  /*2580*/  IMAD.WIDE R26, R135, 0x4, R26 ;  /* 0x00000004871a7825 */ /* 0x008fe200078e021a */
[----:B------:R-:W-:Y:S01]  /*2590*/  ISETP.GE.U32.AND P0, PT, R36, 0x7fffffc3, PT ;  /* 0x7fffffc32400780c */ /* 0x000fe20003f06070 */
[----:B------:R3:W-:Y:S01]  /*25a0*/  LDGSTS.E [R221+0x1a00], [R70.64], !P2 ;  /* 0x01a0000046dd7fae */ /* 0x0007e2000d12184e */
[----:B------:R-:W-:Y:S01]  /*25b0*/  IADD3 R34, R211, -0x3, RZ ;  /* 0xfffffffdd3227810 */ /* 0x000fe20007ffe0ff */
[----:B----4-:R-:W-:Y:S01]  /*25c0*/  IMAD.WIDE R28, R133, 0x4, R28 ;  /* 0x00000004851c7825 */ /* 0x010fe200078e021c */
[----:B------:R-:W-:Y:S01]  /*25d0*/  IADD3 R36, R211, -0x7, RZ ;  /* 0xfffffff9d3247810 */ /* 0x000fe20007ffe0ff */
[----:B------:R4:W-:Y:S01]  /*25e0*/  LDGSTS.E [R221+0x2200], [R66.64], !P3 ;  /* 0x0220000042dd7fae */ /* 0x0009e2000d92184e */
[----:B------:R-:W-:-:S02]  /*25f0*/  ISETP.GE.U32.AND P5, PT, R34, 0x7fffffde, PT ;  /* 0x7fffffde2200780c */ /* 0x000fc40003fa6070 */
[----:B------:R-:W-:Y:S01]  /*2600*/  ISETP.GE.U32.AND P1, PT, R36, 0x7fffffda, PT ;  /* 0x7fffffda2400780c */ /* 0x000fe20003f26070 */
[----:B------:R5:W-:Y:S01]  /*2610*/  LDGSTS.E [R221+0x2a00], [R68.64], !P4 ;  /* 0x02a0000044dd7fae */ /* 0x000be2000e12184e */
[----:B------:R-:W-:Y:S01]  /*2620*/  IADD3 R34, R211, -0xb, RZ ;  /* 0xfffffff5d3227810 */ /* 0x000fe20007ffe0ff */
[----:B--2---:R-:W-:Y:S01]  /*2630*/  IMAD.WIDE R64, R133, 0x4, R64 ;  /* 0x0000000485407825 */ /* 0x004fe200078e0240 */
[C---:B------:R-:W-:Y:S01]  /*2640*/  IADD3 R36, R211.reuse, -0xf, RZ ;  /* 0xfffffff1d3247810 */ /* 0x040fe20007ffe0ff */
[----:B------:R2:W-:Y:S01]  /*2650*/  LDGSTS.E [R221+0x3200], [R72.64], !P6 ;  /* 0x0320000048dd7fae */ /* 0x0005e2000f12184e */
[----:B------:R-:W-:Y:S02]  /*2660*/  ISETP.GE.U32.AND P2, PT, R34, 0x7fffffd6, PT ;  /* 0x7fffffd62200780c */ /* 0x000fe40003f46070 */
[----:B------:R-:W-:Y:S01]  /*2670*/  ISETP.GE.U32.AND P3, PT, R36, 0x7fffffd2, PT ;  /* 0x7fffffd22400780c */ /* 0x000fe20003f66070 */
[----:B------:R1:W-:Y:S01]  /*2680*/  LDGSTS.E [R221+0x3a00], [R74.64], !P0 ;  /* 0x03a000004add7fae */ /* 0x0003e2000c12184e */
[----:B------:R-:W-:-:S02]  /*2690*/  IADD3 R34, R211, -0x13, RZ ;  /* 0xffffffedd3227810 */ /* 0x000fc40007ffe0ff */
[----:B------:R-:W-:Y:S01]  /*26a0*/  IADD3 R36, R211, -0x17, RZ ;  /* 0xffffffe9d3247810 */ /* 0x000fe20007ffe0ff */
[----:B------:R2:W-:Y:S01]  /*26b0*/  LDGSTS.E [R219+0x400], [R76.64], !P5 ;  /* 0x004000004cdb7fae */ /* 0x0005e2000e92184e */
[----:B------:R-:W-:Y:S01]  /*26c0*/  ISETP.GE.U32.AND P4, PT, R34, 0x7fffffce, PT ;  /* 0x7fffffce2200780c */ /* 0x000fe20003f86070 */
[----:B-----5:R-:W-:Y:S01]  /*26d0*/  IMAD.WIDE R68, R133, 0x4, R68 ;  /* 0x0000000485447825 */ /* 0x020fe200078e0244 */
        /* <DEDUP_REMOVED lines=44> */
[C---:B------:R-:W-:Y:S01]  /*29a0*/  IADD3 R34, R211.reuse, -0x2d, RZ ;  /* 0xffffffd3d3227810 */ /* 0x040fe20007ffe0ff */
[----:B------:R-:W-:Y:S01]  /*29b0*/  IMAD.MOV.U32 R36, RZ, RZ, 0x1f ;  /* 0x0000001fff247424 */ /* 0x000fe200078e00ff */
[----:B------:R-:W-:Y:S01]  /*29c0*/  IADD3 R131, R211, -0x20, RZ ;  /* 0xffffffe0d3837810 */ /* 0x000fe20007ffe0ff */
[----:B------:R3:W-:Y:S01]  /*29d0*/  LDGSTS.E [R217+0x3600], [R100.64], !P5 ;  /* 0x0360000064d97fae */ /* 0x0007e2000e92184e */
[----:B------:R-:W-:Y:S01]  /*29e0*/  ISETP.GE.U32.AND P4, PT, R34, 0x7fffffb4, PT ;  /* 0x7fffffb42200780c */ /* 0x000fe20003f86070 */
[----:B--2---:R-:W-:Y:S01]  /*29f0*/  IMAD.WIDE R102, R133, 0x4, R102 ;  /* 0x0000000485667825 */ /* 0x004fe200078e0266 */
[----:B------:R-:W-:-:S02]  /*2a00*/  IADD3 R34, R36, c[0x0][0x180], RZ ;  /* 0x0000600024227a10 */ /* 0x000fc40007ffe0ff */
[----:B------:R-:W-:Y:S01]  /*2a10*/  ISETP.GE.U32.AND P6, PT, R131, 0x7fffffc1, PT ;  /* 0x7fffffc18300780c */ /* 0x000fe20003fc6070 */
[----:B-1----:R-:W-:Y:S01]  /*2a20*/  IMAD.WIDE R104, R135, 0x4, R104 ;  /* 0x0000000487687825 */ /* 0x002fe200078e0268 */
[----:B------:R-:W-:Y:S02]  /*2a30*/  ISETP.GT.AND P0, PT, R34, 0x1f, PT ;  /* 0x0000001f2200780c */ /* 0x000fe40003f04270 */
[----:B------:R-:W-:Y:S01]  /*2a40*/  ISETP.GE.AND P5, PT, R224, c[0x0][0x180], PT ;  /* 0x00006000e0007a0c */ /* 0x000fe20003fa6270 */
[----:B------:R-:W-:Y:S01]  /*2a50*/  IMAD.WIDE R106, R133, 0x4, R106 ;  /* 0x00000004856a7825 */ /* 0x000fe200078e026a */
[----:B------:R-:W-:Y:S02]  /*2a60*/  SEL R38, RZ, 0x4, !P0 ;  /* 0x00000004ff267807 */ /* 0x000fe40004000000 */
[----:B------:R-:W-:Y:S01]  /*2a70*/  LOP3.LUT R36, R206, 0x60, RZ, 0xc0, !PT ;  /* 0x00000060ce247812 */ /* 0x000fe200078ec0ff */
[----:B------:R-:W-:Y:S01]  /*2a80*/  IMAD.U32 R135, RZ, RZ, UR8 ;  /* 0x00000008ff877e24 */ /* 0x000fe2000f8e00ff */
[----:B------:R-:W-:-:S02]  /*2a90*/  SEL R38, R38, RZ, !P5 ;  /* 0x000000ff26267207 */ /* 0x000fc40006800000 */
[----:B------:R-:W-:Y:S01]  /*2aa0*/  SHF.R.U32.HI R36, RZ, 0x1, R36 ;  /* 0x00000001ff247819 */ /* 0x000fe20000011624 */
[----:B------:R1:W-:Y:S01]  /*2ab0*/  LDGSTS.E [R217+0x3e00], [R108.64], !P6 ;  /* 0x03e000006cd97fae */ /* 0x0003e2000f12184e */
[----:B------:R-:W-:Y:S02]  /*2ac0*/  ISETP.NE.U32.AND P6, PT, R38, RZ, PT ;  /* 0x000000ff2600720c */ /* 0x000fe40003fc5070 */
[----:B------:R-:W-:Y:S01]  /*2ad0*/  LOP3.LUT R215, R223, R36, RZ, 0x3c, !PT ;  /* 0x00000024dfd77212 */ /* 0x000fe200078e3cff */
[----:B------:R-:W0:Y:S01]  /*2ae0*/  LDGDEPBAR ;  /* 0x00000000000079af */ /* 0x000e220000000000 */
[----:B------:R-:W-:Y:S02]  /*2af0*/  IADD3 R36, R211, -0x35, RZ ;  /* 0xffffffcbd3247810 */ /* 0x000fe40007ffe0ff */
[----:B------:R-:W-:Y:S02]  /*2b00*/  LOP3.LUT R213, R215, 0x40, RZ, 0x3c, !PT ;  /* 0x00000040d7d57812 */ /* 0x000fe400078e3cff */
[----:B------:R-:W-:-:S02]  /*2b10*/  ISETP.GE.U32.AND P5, PT, R40, 0x7fffffb0, PT ;  /* 0x7fffffb02800780c */ /* 0x000fc40003fa6070 */
[----:B------:R-:W-:Y:S01]  /*2b20*/  IADD3 R38, R211, -0x22, RZ ;  /* 0xffffffded3267810 */ /* 0x000fe20007ffe0ff */
[----:B-1----:R-:W-:Y:S02]  /*2b30*/  IMAD.WIDE R108, R133, 0x4, R108 ;  /* 0x00000004856c7825 */ /* 0x002fe400078e026c */
[----:B------:R1:W-:Y:S02]  /*2b40*/  LDGSTS.E [R215+0x14000], [R96.64], P6 ;  /* 0x1400000060d77fae */ /* 0x0003e4000b12184e */
[----:B------:R-:W-:Y:S02]  /*2b50*/  IMAD.U32 R133, RZ, RZ, UR8 ;  /* 0x00000008ff857e24 */ /* 0x000fe4000f8e00ff */
[----:B------:R2:W-:Y:S04]  /*2b60*/  LDGSTS.E [R215+0x14400], [R110.64], P6 ;  /* 0x144000006ed77fae */ /* 0x0005e8000b12184e */
[----:B------:R1:W-:Y:S04]  /*2b70*/  LDGSTS.E [R215+0x14800], [R128.64], P6 ;  /* 0x1480000080d77fae */ /* 0x0003e8000b12184e */
[----:B------:R2:W-:Y:S04]  /*2b80*/  LDGSTS.E [R215+0x14c00], [R126.64], P6 ;  /* 0x14c000007ed77fae */ /* 0x0005e8000b12184e */
[----:B------:R3:W-:Y:S04]  /*2b90*/  LDGSTS.E [R215+0x15000], [R124.64], P6 ;  /* 0x150000007cd77fae */ /* 0x0007e8000b12184e */
[----:B------:R4:W-:Y:S01]  /*2ba0*/  LDGSTS.E [R215+0x15400], [R122.64], P6 ;  /* 0x154000007ad77fae */ /* 0x0009e2000b12184e */
[----:B-1----:R-:W-:-:S03]  /*2bb0*/  IMAD.WIDE R128, R133, 0x4, R128 ;  /* 0x0000000485807825 */ /* 0x002fc600078e0280 */
[----:B------:R1:W-:Y:S01]  /*2bc0*/  LDGSTS.E [R215+0x15800], [R120.64], P6 ;  /* 0x1580000078d77fae */ /* 0x0003e2000b12184e */
[----:B--2---:R-:W-:-:S03]  /*2bd0*/  IMAD.WIDE R126, R135, 0x4, R126 ;  /* 0x00000004877e7825 */ /* 0x004fc600078e027e */
[----:B------:R2:W-:Y:S01]  /*2be0*/  LDGSTS.E [R215+0x15c00], [R118.64], P6 ;  /* 0x15c0000076d77fae */ /* 0x0005e2000b12184e */
[----:B---3--:R-:W-:-:S03]  /*2bf0*/  IMAD.WIDE R124, R137, 0x4, R124 ;  /* 0x00000004897c7825 */ /* 0x008fc600078e027c */
[----:B------:R3:W-:Y:S01]  /*2c00*/  LDGSTS.E [R213+0x14200], [R116.64], P6 ;  /* 0x1420000074d57fae */ /* 0x0007e2000b12184e */
[----:B----4-:R-:W-:-:S03]  /*2c10*/  IMAD.WIDE R122, R139, 0x4, R122 ;  /* 0x000000048b7a7825 */ /* 0x010fc600078e027a */
[----:B------:R4:W-:Y:S01]  /*2c20*/  LDGSTS.E [R213+0x14600], [R114.64], P6 ;  /* 0x1460000072d57fae */ /* 0x0009e2000b12184e */
[----:B-1----:R-:W-:-:S03]  /*2c30*/  IMAD.WIDE R120, R137, 0x4, R120 ;  /* 0x0000000489787825 */ /* 0x002fc600078e0278 */
[----:B------:R1:W-:Y:S01]  /*2c40*/  LDGSTS.E [R213+0x14a00], [R112.64], P6 ;  /* 0x14a0000070d57fae */ /* 0x0003e2000b12184e */
[----:B--2---:R-:W-:-:S03]  /*2c50*/  IMAD.WIDE R118, R139, 0x4, R118 ;  /* 0x000000048b767825 */ /* 0x004fc600078e0276 */
[----:B------:R2:W-:Y:S04]  /*2c60*/  LDGSTS.E [R213+0x14e00], [R20.64], P6 ;  /* 0x14e0000014d57fae */ /* 0x0005e8000b12184e */
[----:B------:R2:W-:Y:S01]  /*2c70*/  LDGSTS.E [R213+0x15200], [R18.64], P6 ;  /* 0x1520000012d57fae */ /* 0x0005e2000b12184e */
[----:B----4-:R-:W-:-:S03]  /*2c80*/  IMAD.WIDE R114, R133, 0x4, R114 ;  /* 0x0000000485727825 */ /* 0x010fc600078e0272 */
[----:B------:R4:W-:Y:S01]  /*2c90*/  LDGSTS.E [R213+0x15600], [R16.64], P6 ;  /* 0x1560000010d57fae */ /* 0x0009e2000b12184e */
[----:B-1----:R-:W-:-:S03]  /*2ca0*/  IMAD.WIDE R112, R135, 0x4, R112 ;  /* 0x0000000487707825 */ /* 0x002fc600078e0270 */
[----:B------:R1:W-:Y:S04]  /*2cb0*/  LDGSTS.E [R213+0x15a00], [R14.64], P6 ;  /* 0x15a000000ed57fae */ /* 0x0003e8000b12184e */
[----:B------:R3:W-:Y:S01]  /*2cc0*/  LDGSTS.E [R213+0x15e00], [R12.64], P6 ;  /* 0x15e000000cd57fae */ /* 0x0007e2000b12184e */
[----:B------:R-:W-:Y:S01]  /*2cd0*/  ISETP.GE.U32.AND P6, PT, R36, 0x7fffffac, PT ;  /* 0x7fffffac2400780c */ /* 0x000fe20003fc6070 */
[----:B--2---:R-:W-:Y:S01]  /*2ce0*/  IMAD.WIDE R18, R133, 0x4, R18 ;  /* 0x0000000485127825 */ /* 0x004fe200078e0212 */
[----:B------:R-:W-:Y:S01]  /*2cf0*/  IADD3 R36, R211, -0x39, RZ ;  /* 0xffffffc7d3247810 */ /* 0x000fe20007ffe0ff */
[----:B------:R-:W0:Y:S02]  /*2d00*/  LDGDEPBAR ;  /* 0x00000000000079af */ /* 0x000e240000000000 */
[----:B----4-:R-:W-:-:S02]  /*2d10*/  IMAD.WIDE R16, R135, 0x4, R16 ;  /* 0x0000000487107825 */ /* 0x010fc400078e0210 */
[----:B------:R-:W-:Y:S02]  /*2d20*/  BAR.SYNC.DEFER_BLOCKING 0x0 ;  /* 0x0000000000007b1d */ /* 0x000fe40000010000 */
[----:B-1----:R-:W-:-:S04]  /*2d30*/  IMAD.WIDE R14, R137, 0x4, R14 ;  /* 0x00000004890e7825 */ /* 0x002fc800078e020e */
[----:B---3--:R-:W-:-:S04]  /*2d40*/  IMAD.WIDE R12, R139, 0x4, R12 ;  /* 0x000000048b0c7825 */ /* 0x008fc800078e020c */
[----:B------:R-:W-:Y:S02]  /*2d50*/  IMAD.U32 R133, RZ, RZ, UR40 ;  /* 0x00000028ff857e24 */ /* 0x000fe4000f8e00ff */
[----:B------:R-:W-:Y:S01]  /*2d60*/  IMAD.U32 R135, RZ, RZ, UR40 ;  /* 0x00000028ff877e24 */ /* 0x000fe2000f8e00ff */
[----:B------:R-:W-:Y:S01]  /*2d70*/  @!PT LDS RZ, [RZ] ;  /* 0x00000000fffff984 */ /* 0x000fe20000000800 */
[----:B------:R-:W-:Y:S01]  /*2d80*/  @!PT LDS RZ, [RZ] ;  /* 0x00000000fffff984 */ /* 0x000fe20000000800 */
[----:B------:R-:W-:Y:S01]  /*2d90*/  @!PT LDS RZ, [RZ] ;  /* 0x00000000fffff984 */ /* 0x000fe20000000800 */
[----:B------:R1:W-:Y:S01]  /*2da0*/  LDGSTS.E [R223+0x4000], [R10.64], !P1 ;  /* 0x040000000adf7fae */ /* 0x0003e2000c92184e */
[----:B------:R-:W-:Y:S02]  /*2db0*/  ISETP.GE.U32.AND P1, PT, R36, 0x7fffffa8, PT ;  /* 0x7fffffa82400780c */ /* 0x000fe40003f26070 */
[C---:B------:R-:W-:Y:S01]  /*2dc0*/  IADD3 R36, R211.reuse, -0x3d, RZ ;  /* 0xffffffc3d3247810 */ /* 0x040fe20007ffe0ff */
[----:B------:R2:W-:Y:S03]  /*2dd0*/  LDGSTS.E [R223+0x4800], [R2.64], !P2 ;  /* 0x0480000002df7fae */ /* 0x0005e6000d12184e */
[----:B------:R-:W-:Y:S01]  /*2de0*/  ISETP.GE.U32.AND P2, PT, R36, 0x7fffffa4, PT ;  /* 0x7fffffa42400780c */ /* 0x000fe20003f46070 */
[----:B------:R3:W-:Y:S01]  /*2df0*/  LDGSTS.E [R223+0x5000], [R4.64], !P3 ;  /* 0x0500000004df7fae */ /* 0x0007e2000d92184e */
[----:B------:R-:W-:-:S02]  /*2e00*/  IADD3 R36, R211, -0x26, RZ ;  /* 0xffffffdad3247810 */ /* 0x000fc40007ffe0ff */
[----:B------:R-:W-:Y:S01]  /*2e10*/  ISETP.GE.U32.AND P3, PT, R38, 0x7fffffbf, PT ;  /* 0x7fffffbf2600780c */ /* 0x000fe20003f66070 */
[----:B------:R4:W-:Y:S01]  /*2e20*/  LDGSTS.E [R223+0x5800], [R6.64], !P4 ;  /* 0x0580000006df7fae */ /* 0x0009e2000e12184e */
[C---:B------:R-:W-:Y:S02]  /*2e30*/  IADD3 R38, R211.reuse, -0x2a, RZ ;  /* 0xffffffd6d3267810 */ /* 0x040fe40007ffe0ff */
[----:B------:R-:W-:Y:S01]  /*2e40*/  ISETP.GE.U32.AND P4, PT, R36, 0x7fffffbb, PT ;  /* 0x7fffffbb2400780c */ /* 0x000fe20003f86070 */
[----:B------:R1:W-:Y:S01]  /*2e50*/  LDGSTS.E [R223+0x6000], [R8.64], !P5 ;  /* 0x0600000008df7fae */ /* 0x0003e2000e92184e */
[----:B------:R-:W-:Y:S01]  /*2e60*/  IADD3 R36, R211, -0x2e, RZ ;  /* 0xffffffd2d3247810 */ /* 0x000fe20007ffe0ff */
[----:B--2---:R-:W-:Y:S01]  /*2e70*/  IMAD.WIDE R2, R133, 0x4, R2 ;  /* 0x0000000485027825 */ /* 0x004fe200078e0202 */
[----:B------:R-:W-:Y:S01]  /*2e80*/  ISETP.GE.U32.AND P5, PT, R38, 0x7fffffb7, PT ;  /* 0x7fffffb72600780c */ /* 0x000fe20003fa6070 */
[----:B------:R2:W-:Y:S01]  /*2e90*/  LDGSTS.E [R223+0x6800], [R22.64], !P6 ;  /* 0x0680000016df7fae */ /* 0x0005e2000f12184e */
[----:B------:R-:W-:Y:S01]  /*2ea0*/  ISETP.GE.AND P6, PT, R224, R131, PT ;  /* 0x00000083e000720c */ /* 0x000fe20003fc6270 */
[----:B------:R-:W-:Y:S01]  /*2eb0*/  IMAD.U32 R131, RZ, RZ, UR40 ;  /* 0x00000028ff837e24 */ /* 0x000fe2000f8e00ff */
[----:B------:R-:W-:Y:S01]  /*2ec0*/  IADD3 R38, R211, -0x36, RZ ;  /* 0xffffffcad3267810 */ /* 0x000fe20007ffe0ff */
[----:B------:R1:W-:Y:S01]  /*2ed0*/  LDGSTS.E [R223+0x7000], [R24.64], !P1 ;  /* 0x0700000018df7fae */ /* 0x0003e2000c92184e */
[----:B------:R-:W-:Y:S01]  /*2ee0*/  ISETP.GE.U32.AND P1, PT, R36, 0x7fffffb3, PT ;  /* 0x7fffffb32400780c */ /* 0x000fe20003f26070 */
[----:B------:R-:W-:Y:S01]  /*2ef0*/  IMAD.WIDE R30, R131, 0x4, R30 ;  /* 0x00000004831e7825 */ /* 0x000fe200078e021e */
[----:B------:R-:W-:Y:S01]  /*2f00*/  IADD3 R36, R211, -0x32, RZ ;  /* 0xffffffced3247810 */ /* 0x000fe20007ffe0ff */
[----:B------:R1:W-:Y:S01]  /*2f10*/  LDGSTS.E [R223+0x7800], [R26.64], !P2 ;  /* 0x078000001adf7fae */ /* 0x0003e2000d12184e */
[----:B------:R-:W-:Y:S01]  /*2f20*/  SEL R40, RZ, 0x4, P6 ;  /* 0x00000004ff287807 */ /* 0x000fe20003000000 */
[C---:B------:R-:W-:Y:S01]  /*2f30*/  IMAD.WIDE R70, R131.reuse, 0x4, R70 ;  /* 0x0000000483467825 */ /* 0x040fe200078e0246 */
[----:B------:R-:W-:Y:S01]  /*2f40*/  ISETP.GE.U32.AND P2, PT, R36, 0x7fffffaf, PT ;  /* 0x7fffffaf2400780c */ /* 0x000fe20003f46070 */
[----:B------:R1:W-:Y:S01]  /*2f50*/  LDGSTS.E [R221+0x4200], [R28.64], !P3 ;  /* 0x042000001cdd7fae */ /* 0x0003e2000d92184e */
[----:B------:R-:W-:Y:S01]  /*2f60*/  ISETP.GE.U32.AND P3, PT, R38, 0x7fffffab, PT ;  /* 0x7fffffab2600780c */ /* 0x000fe20003f66070 */
[----:B------:R-:W-:Y:S01]  /*2f70*/  IMAD.WIDE R66, R131, 0x4, R66 ;  /* 0x0000000483427825 */ /* 0x000fe200078e0242 */
[C---:B------:R-:W-:Y:S01]  /*2f80*/  IADD3 R36, R211.reuse, -0x3a, RZ ;  /* 0xffffffc6d3247810 */ /* 0x040fe20007ffe0ff */
[----:B------:R1:W-:Y:S01]  /*2f90*/  LDGSTS.E [R221+0x4a00], [R30.64], !P4 ;  /* 0x04a000001edd7fae */ /* 0x0003e2000e12184e */
[----:B------:R-:W-:Y:S01]  /*2fa0*/  IADD3 R38, R211, -0x3e, RZ ;  /* 0xffffffc2d3267810 */ /* 0x000fe20007ffe0ff */
        /* <DEDUP_REMOVED lines=24> */
[C---:B----4-:R-:W-:Y:S01]  /*3130*/  IMAD.WIDE R6, R133.reuse, 0x4, R6 ;  /* 0x0000000485067825 */ /* 0x050fe200078e0206 */
[----:B------:R-:W-:Y:S01]  /*3140*/  ISETP.GE.U32.AND P4, PT, R36, 0x7fffffae, PT ;  /* 0x7fffffae2400780c */ /* 0x000fe20003f86070 */
[----:B------:R4:W-:Y:S01]  /*3150*/  LDGSTS.E [R219+0x4400], [R76.64], !P6 ;  /* 0x044000004cdb7fae */ /* 0x0009e2000f12184e */
[----:B------:R-:W-:Y:S01]  /*3160*/  ISETP.GE.U32.AND P5, PT, R38, 0x7fffffaa, PT ;  /* 0x7fffffaa2600780c */ /* 0x000fe20003fa6070 */
[----:B--2---:R-:W-:Y:S01]  /*3170*/  IMAD.WIDE R22, R133, 0x4, R22 ;  /* 0x0000000485167825 */ /* 0x004fe200078e0216 */
[C---:B------:R-:W-:Y:S01]  /*3180*/  IADD3 R36, R211.reuse, -0x3b, RZ ;  /* 0xffffffc5d3247810 */ /* 0x040fe20007ffe0ff */
[----:B------:R2:W-:Y:S01]  /*3190*/  LDGSTS.E [R219+0x4c00], [R78.64], !P1 ;  /* 0x04c000004edb7fae */ /* 0x0005e2000c92184e */
[----:B------:R-:W-:Y:S01]  /*31a0*/  IADD3 R38, R211, -0x3f, RZ ;  /* 0xffffffc1d3267810 */ /* 0x000fe20007ffe0ff */
[C---:B-1----:R-:W-:Y:S01]  /*31b0*/  IMAD.WIDE R26, R133.reuse, 0x4, R26 ;  /* 0x00000004851a7825 */ /* 0x042fe200078e021a */
        /* <DEDUP_REMOVED lines=15> */
[C---:B---3--:R-:W-:Y:S01]  /*32b0*/  IMAD.WIDE R74, R133.reuse, 0x4, R74 ;  /* 0x00000004854a7825 */ /* 0x048fe200078e024a */
[----:B------:R-:W-:Y:S01]  /*32c0*/  ISETP.GE.U32.AND P4, PT, R36, 0x7fffffb5, PT ;  /* 0x7fffffb52400780c */ /* 0x000fe20003f86070 */
[----:B------:R3:W-:Y:S01]  /*32d0*/  LDGSTS.E [R219+0x7400], [R82.64], !P6 ;  /* 0x0740000052db7fae */ /* 0x0007e2000f12184e */
[----:B------:R-:W-:Y:S01]  /*32e0*/  ISETP.GE.U32.AND P5, PT, R38, 0x7fffffb1, PT ;  /* 0x7fffffb12600780c */ /* 0x000fe20003fa6070 */
[----:B--2---:R-:W-:Y:S01]  /*32f0*/  IMAD.WIDE R78, R133, 0x4, R78 ;  /* 0x00000004854e7825 */ /* 0x004fe200078e024e */
[C---:B------:R-:W-:Y:S01]  /*3300*/  IADD3 R36, R211.reuse, -0x34, RZ ;  /* 0xffffffccd3247810 */ /* 0x040fe20007ffe0ff */
[----:B------:R2:W-:Y:S01]  /*3310*/  LDGSTS.E [R219+0x7c00], [R84.64], !P1 ;  /* 0x07c0000054db7fae */ /* 0x0005e2000c92184e */
[----:B------:R-:W-:Y:S01]  /*3320*/  IADD3 R131, R211, -0x40, RZ ;  /* 0xffffffc0d3837810 */ /* 0x000fe20007ffe0ff */
[----:B-1----:R-:W-:Y:S01]  /*3330*/  IMAD.WIDE R90, R133, 0x4, R90 ;  /* 0x00000004855a7825 */ /* 0x002fe200078e025a */
[----:B------:R-:W-:Y:S01]  /*3340*/  ISETP.GE.U32.AND P6, PT, R36, 0x7fffffad, PT ;  /* 0x7fffffad2400780c */ /* 0x000fe20003fc6070 */
[----:B------:R1:W-:Y:S01]  /*3350*/  LDGSTS.E [R217+0x4600], [R92.64], !P2 ;  /* 0x046000005cd97fae */ /* 0x0003e2000d12184e */
[----:B------:R-:W-:Y:S01]  /*3360*/  IADD3 R36, R211, -0x3c, RZ ;  /* 0xffffffc4d3247810 */ /* 0x000fe20007ffe0ff */
[----:B----4-:R-:W-:Y:S01]  /*3370*/  IMAD.WIDE R86, R133, 0x4, R86 ;  /* 0x0000000485567825 */ /* 0x010fe200078e0256 */
[----:B------:R-:W-:Y:S01]  /*3380*/  IADD3 R38, R211, -0x38, RZ ;  /* 0xffffffc8d3267810 */ /* 0x000fe20007ffe0ff */
[----:B------:R4:W-:Y:S01]  /*3390*/  LDGSTS.E [R217+0x4e00], [R94.64], !P3 ;  /* 0x04e000005ed97fae */ /* 0x0009e2000d92184e */
[----:B------:R-:W-:-:S02]  /*33a0*/  ISETP.GE.U32.AND P2, PT, R36, 0x7fffffa5, PT ;  /* 0x7fffffa52400780c */ /* 0x000fc40003f46070 */
[----:B------:R-:W-:Y:S01]  /*33b0*/  IADD3 R36, R211, -0x41, RZ ;  /* 0xffffffbfd3247810 */ /* 0x000fe20007ffe0ff */
[----:B------:R1:W-:Y:S01]  /*33c0*/  LDGSTS.E [R217+0x5600], [R102.64], !P4 ;  /* 0x0560000066d97fae */ /* 0x0003e2000e12184e */
[----:B------:R-:W-:Y:S01]  /*33d0*/  ISETP.GE.AND P3, PT, R224, R131, PT ;  /* 0x00000083e000720c */ /* 0x000fe20003f66270 */
[----:B--2---:R-:W-:Y:S01]  /*33e0*/  IMAD.WIDE R84, R133, 0x4, R84 ;  /* 0x0000000485547825 */ /* 0x004fe200078e0254 */
[----:B------:R-:W-:Y:S01]  /*33f0*/  ISETP.GE.U32.AND P1, PT, R38, 0x7fffffa9, PT ;  /* 0x7fffffa92600780c */ /* 0x000fe20003f26070 */
[----:B------:R2:W-:Y:S01]  /*3400*/  LDGSTS.E [R217+0x5e00], [R104.64], !P5 ;  /* 0x05e0000068d97fae */ /* 0x0005e2000e92184e */
[----:B------:R-:W-:Y:S02]  /*3410*/  ISETP.GE.U32.AND P5, PT, R36, 0x7fffffa0, PT ;  /* 0x7fffffa02400780c */ /* 0x000fe40003fa6070 */
[----:B------:R-:W-:Y:S01]  /*3420*/  IADD3 R36, R211, -0x45, RZ ;  /* 0xffffffbbd3247810 */ /* 0x000fe20007ffe0ff */
[----:B------:R2:W-:Y:S01]  /*3430*/  LDGSTS.E [R217+0x6600], [R106.64], !P6 ;  /* 0x066000006ad97fae */ /* 0x0005e2000f12184e */
[----:B------:R-:W-:Y:S01]  /*3440*/  ISETP.GE.U32.AND P4, PT, R131, 0x7fffffa1, PT ;  /* 0x7fffffa18300780c */ /* 0x000fe20003f86070 */
[----:B------:R-:W-:Y:S01]  /*3450*/  IMAD.U32 R131, RZ, RZ, UR40 ;  /* 0x00000028ff837e24 */ /* 0x000fe2000f8e00ff */
[----:B------:R-:W-:Y:S01]  /*3460*/  ISETP.GE.U32.AND P6, PT, R36, 0x7fffff9c, PT ;  /* 0x7fffff9c2400780c */ /* 0x000fe20003fc6070 */
[----:B-1----:R-:W-:Y:S01]  /*3470*/  IMAD.WIDE R102, R133, 0x4, R102 ;  /* 0x0000000485667825 */ /* 0x002fe200078e0266 */
[----:B------:R-:W-:-:S02]  /*3480*/  SEL R36, RZ, 0x4, P3 ;  /* 0x00000004ff247807 */ /* 0x000fc40001800000 */
[----:B------:R-:W-:Y:S01]  /*3490*/  ISETP.GT.AND P3, PT, R34, 0x5f, PT ;  /* 0x0000005f2200780c */ /* 0x000fe20003f64270 */
[----:B-----5:R-:W-:Y:S01]  /*34a0*/  IMAD.WIDE R98, R131, 0x4, R98 ;  /* 0x0000000483627825 */ /* 0x020fe200078e0262 */
[----:B------:R-:W-:Y:S02]  /*34b0*/  IADD3 R38, R211, -0x49, RZ ;  /* 0xffffffb7d3267810 */ /* 0x000fe40007ffe0ff */
[----:B------:R-:W-:Y:S01]  /*34c0*/  SEL R36, R36, RZ, P3 ;  /* 0x000000ff24247207 */ /* 0x000fe20001800000 */
[----:B------:R-:W-:Y:S01]  /*34d0*/  IMAD.WIDE R100, R131, 0x4, R100 ;  /* 0x0000000483647825 */ /* 0x000fe200078e0264 */
[----:B------:R-:W-:Y:S01]  /*34e0*/  ISETP.GT.AND P3, PT, R34, 0x3f, PT ;  /* 0x0000003f2200780c */ /* 0x000fe20003f64270 */
[----:B------:R1:W-:Y:S01]  /*34f0*/  LDGSTS.E [R217+0x6e00], [R98.64], !P1 ;  /* 0x06e0000062d97fae */ /* 0x0003e2000c92184e */
[----:B------:R-:W-:Y:S01]  /*3500*/  ISETP.GE.U32.AND P1, PT, R38, 0x7fffff98, PT ;  /* 0x7fffff982600780c */ /* 0x000fe20003f26070 */
[----:B------:R-:W-:Y:S01]  /*3510*/  IMAD.U32 R131, RZ, RZ, UR8 ;  /* 0x00000008ff837e24 */ /* 0x000fe2000f8e00ff */
[----:B------:R-:W-:Y:S01]  /*3520*/  SEL R40, R40, RZ, P3 ;  /* 0x000000ff28287207 */ /* 0x000fe20001800000 */
[----:B------:R5:W-:Y:S01]  /*3530*/  LDGSTS.E [R217+0x7600], [R100.64], !P2 ;  /* 0x0760000064d97fae */ /* 0x000be2000d12184e */
[----:B------:R-:W-:Y:S01]  /*3540*/  IADD3 R38, R211, -0x4d, RZ ;  /* 0xffffffb3d3267810 */ /* 0x000fe20007ffe0ff */
[C---:B------:R-:W-:Y:S01]  /*3550*/  IMAD.WIDE R96, R131.reuse, 0x4, R96 ;  /* 0x0000000483607825 */ /* 0x040fe200078e0260 */
[----:B------:R-:W-:Y:S01]  /*3560*/  ISETP.NE.U32.AND P3, PT, R40, RZ, PT ;  /* 0x000000ff2800720c */ /* 0x000fe20003f65070 */
[----:B------:R1:W-:Y:S01]  /*3570*/  LDGSTS.E [R217+0x7e00], [R108.64], !P4 ;  /* 0x07e000006cd97fae */ /* 0x0003e2000e12184e */
[----:B------:R-:W-:Y:S01]  /*3580*/  ISETP.GE.U32.AND P2, PT, R38, 0x7fffff94, PT ;  /* 0x7fffff942600780c */ /* 0x000fe20003f46070 */
[----:B------:R-:W-:Y:S01]  /*3590*/  IMAD.WIDE R110, R131, 0x4, R110 ;  /* 0x00000004836e7825 */ /* 0x000fe200078e026e */
[----:B------:R-:W-:Y:S01]  /*35a0*/  IADD3 R38, R211, -0x55, RZ ;  /* 0xffffffabd3267810 */ /* 0x000fe20007ffe0ff */
[----:B------:R-:W0:Y:S01]  /*35b0*/  LDGDEPBAR ;  /* 0x00000000000079af */ /* 0x000e220000000000 */
[----:B------:R-:W-:Y:S01]  /*35c0*/  ISETP.GE.U32.AND P4, PT, R42, 0x7fffff90, PT ;  /* 0x7fffff902a00780c */ /* 0x000fe20003f86070 */
[----:B------:R-:W-:Y:S01]  /*35d0*/  IMAD.WIDE R116, R131, 0x4, R116 ;  /* 0x0000000483747825 */ /* 0x000fe200078e0274 */
[----:B------:R-:W-:-:S03]  /*35e0*/  IADD3 R40, R211, -0x5d, RZ ;  /* 0xffffffa3d3287810 */ /* 0x000fc60007ffe0ff */
[----:B------:R-:W-:Y:S02]  /*35f0*/  IMAD.WIDE R20, R131, 0x4, R20 ;  /* 0x0000000483147825 */ /* 0x000fe400078e0214 */
[----:B------:R1:W-:Y:S02]  /*3600*/  LDGSTS.E [R215+0x16000], [R96.64], P3 ;  /* 0x1600000060d77fae */ /* 0x0003e4000992184e */
[----:B------:R-:W-:Y:S02]  /*3610*/  IMAD.U32 R131, RZ, RZ, UR40 ;  /* 0x00000028ff837e24 */ /* 0x000fe4000f8e00ff */
[----:B------:R1:W-:Y:S01]  /*3620*/  LDGSTS.E [R215+0x16400], [R110.64], P3 ;  /* 0x164000006ed77fae */ /* 0x0003e2000992184e */
[----:B--2---:R-:W-:-:S03]  /*3630*/  IMAD.WIDE R104, R135, 0x4, R104 ;  /* 0x0000000487687825 */ /* 0x004fc600078e0268 */
[----:B------:R2:W-:Y:S01]  /*3640*/  LDGSTS.E [R215+0x16800], [R128.64], P3 ;  /* 0x1680000080d77fae */ /* 0x0005e2000992184e */
[----:B------:R-:W-:-:S03]  /*3650*/  IMAD.WIDE R10, R131, 0x4, R10 ;  /* 0x00000004830a7825 */ /* 0x000fc600078e020a */
        /* <DEDUP_REMOVED lines=21> */
[----:B---3--:R-:W-:-:S03]  /*37b0*/  IMAD.WIDE R82, R131, 0x4, R82 ;  /* 0x0000000483527825 */ /* 0x008fc600078e0252 */
[----:B------:R3:W-:Y:S01]  /*37c0*/  LDGSTS.E [R213+0x17a00], [R14.64], P3 ;  /* 0x17a000000ed57fae */ /* 0x0007e2000992184e */
[----:B------:R-:W-:-:S03]  /*37d0*/  IMAD.WIDE R92, R131, 0x4, R92 ;  /* 0x00000004835c7825 */ /* 0x000fc600078e025c */
[----:B------:R2:W-:Y:S01]  /*37e0*/  LDGSTS.E [R213+0x17e00], [R12.64], P3 ;  /* 0x17e000000cd57fae */ /* 0x0005e2000992184e */
[----:B------:R-:W-:Y:S01]  /*37f0*/  ISETP.GE.U32.AND P3, PT, R38, 0x7fffff8c, PT ;  /* 0x7fffff8c2600780c */ /* 0x000fe20003f66070 */
[----:B----4-:R-:W-:Y:S01]  /*3800*/  IMAD.WIDE R94, R131, 0x4, R94 ;  /* 0x00000004835e7825 */ /* 0x010fe200078e025e */
[C---:B------:R-:W-:Y:S01]  /*3810*/  IADD3 R38, R211.reuse, -0x59, RZ ;  /* 0xffffffa7d3267810 */ /* 0x040fe20007ffe0ff */
[----:B------:R-:W0:Y:S01]  /*3820*/  LDGDEPBAR ;  /* 0x00000000000079af */ /* 0x000e220000000000 */
[----:B------:R-:W-:Y:S01]  /*3830*/  IADD3 R131, R211, -0x60, RZ ;  /* 0xffffffa0d3837810 */ /* 0x000fe20007ffe0ff */
[----:B------:R-:W-:Y:S02]  /*3840*/  IMAD.WIDE R106, R133, 0x4, R106 ;  /* 0x00000004856a7825 */ /* 0x000fe400078e026a */
[----:B------:R-:W-:Y:S02]  /*3850*/  BAR.SYNC.DEFER_BLOCKING 0x0 ;  /* 0x0000000000007b1d */ /* 0x000fe40000010000 */
[----:B-1----:R-:W-:-:S04]  /*3860*/  IMAD.WIDE R98, R135, 0x4, R98 ;  /* 0x0000000487627825 */ /* 0x002fc800078e0262 */
[----:B------:R-:W-:-:S04]  /*3870*/  IMAD.WIDE R108, R133, 0x4, R108 ;  /* 0x00000004856c7825 */ /* 0x000fc800078e026c */
[----:B------:R-:W-:Y:S02]  /*3880*/  IMAD.U32 R133, RZ, RZ, UR8 ;  /* 0x00000008ff857e24 */ /* 0x000fe4000f8e00ff */
[----:B------:R-:W-:Y:S02]  /*3890*/  IMAD.U32 R135, RZ, RZ, UR8 ;  /* 0x00000008ff877e24 */ /* 0x000fe4000f8e00ff */
[----:B--2---:R-:W-:-:S04]  /*38a0*/  IMAD.WIDE R128, R133, 0x4, R128 ;  /* 0x0000000485807825 */ /* 0x004fc800078e0280 */
[----:B------:R-:W-:-:S04]  /*38b0*/  IMAD.WIDE R126, R135, 0x4, R126 ;  /* 0x00000004877e7825 */ /* 0x000fc800078e027e */
[----:B------:R-:W-:Y:S01]  /*38c0*/  IMAD.WIDE R124, R137, 0x4, R124 ;  /* 0x00000004897c7825 */ /* 0x000fe200078e027c */
[----:B------:R-:W-:Y:S01]  /*38d0*/  @!PT LDS RZ, [RZ] ;  /* 0x00000000fffff984 */ /* 0x000fe20000000800 */
[----:B------:R-:W-:Y:S01]  /*38e0*/  @!PT LDS RZ, [RZ] ;  /* 0x00000000fffff984 */ /* 0x000fe20000000800 */
[----:B------:R-:W-:Y:S01]  /*38f0*/  @!PT LDS RZ, [RZ] ;  /* 0x00000000fffff984 */ /* 0x000fe20000000800 */
[----:B------:R1:W-:Y:S01]  /*3900*/  LDGSTS.E [R223+0x8000], [R10.64], !P5 ;  /* 0x080000000adf7fae */ /* 0x0003e2000e92184e */
[----:B------:R-:W-:Y:S02]  /*3910*/  ISETP.GE.U32.AND P5, PT, R38, 0x7fffff88, PT ;  /* 0x7fffff882600780c */ /* 0x000fe40003fa6070 */
[----:B------:R-:W-:Y:S01]  /*3920*/  IMAD.WIDE R122, R139, 0x4, R122 ;  /* 0x000000048b7a7825 */ /* 0x000fe200078e027a */
[----:B------:R-:W-:Y:S01]  /*3930*/  IADD3 R38, R211, -0x42, RZ ;  /* 0xffffffbed3267810 */ /* 0x000fe20007ffe0ff */
[----:B------:R2:W-:Y:S01]  /*3940*/  LDGSTS.E [R223+0x8800], [R2.64], !P6 ;  /* 0x0880000002df7fae */ /* 0x0005e2000f12184e */
[----:B------:R-:W-:Y:S01]  /*3950*/  ISETP.GE.U32.AND P6, PT, R40, 0x7fffff84, PT ;  /* 0x7fffff842800780c */ /* 0x000fe20003fc6070 */
        /* <DEDUP_REMOVED lines=24> */
[----:B---3--:R-:W-:Y:S01]  /*3ae0*/  IMAD.WIDE R14, R137, 0x4, R14 ;  /* 0x00000004890e7825 */ /* 0x008fe200078e020e */
[----:B------:R-:W-:Y:S01]  /*3af0*/  IADD3 R40, R211, -0x5e, RZ ;  /* 0xffffffa2d3287810 */ /* 0x000fe20007ffe0ff */
[----:B------:R3:W-:Y:S01]  /*3b00*/  LDGSTS.E [R221+0x8200], [R28.64], !P1 ;  /* 0x082000001cdd7fae */ /* 0x0007e2000c92184e */
[----:B------:R-:W-:Y:S01]  /*3b10*/  ISETP.GE.U32.AND P1, PT, R38, 0x7fffff87, PT ;  /* 0x7fffff872600780c */ /* 0x000fe20003f26070 */
[----:B------:R-:W-:Y:S01]  /*3b20*/  IMAD.WIDE R12, R139, 0x4, R12 ;  /* 0x000000048b0c7825 */ /* 0x000fe200078e020c */
[C---:B------:R-:W-:Y:S01]  /*3b30*/  IADD3 R38, R211.reuse, -0x43, RZ ;  /* 0xffffffbdd3267810 */ /* 0x040fe20007ffe0ff */
[----:B------:R3:W-:Y:S01]  /*3b40*/  LDGSTS.E [R221+0x8a00], [R30.64], !P2 ;  /* 0x08a000001edd7fae */ /* 0x0007e2000d12184e */
[----:B------:R-:W-:Y:S01]  /*3b50*/  ISETP.GE.U32.AND P2, PT, R40, 0x7fffff83, PT ;  /* 0x7fffff832800780c */ /* 0x000fe20003f46070 */
[----:B------:R-:W-:Y:S01]  /*3b60*/  IMAD.U32 R133, RZ, RZ, UR40 ;  /* 0x00000028ff857e24 */ /* 0x000fe2000f8e00ff */
[----:B------:R-:W-:Y:S01]  /*3b70*/  IADD3 R40, R211, -0x47, RZ ;  /* 0xffffffb9d3287810 */ /* 0x000fe20007ffe0ff */
[----:B------:R3:W-:Y:S01]  /*3b80*/  LDGSTS.E [R221+0x9200], [R64.64], !P4 ;  /* 0x0920000040dd7fae */ /* 0x0007e2000e12184e */
[----:B------:R-:W-:Y:S01]  /*3b90*/  ISETP.GE.U32.AND P4, PT, R38, 0x7fffff9e, PT ;  /* 0x7fffff9e2600780c */ /* 0x000fe20003f86070 */
[----:B--2---:R-:W-:Y:S01]  /*3ba0*/  IMAD.WIDE R2, R133, 0x4, R2 ;  /* 0x0000000485027825 */ /* 0x004fe200078e0202 */
[----:B------:R-:W-:Y:S01]  /*3bb0*/  IADD3 R38, R211, -0x4b, RZ ;  /* 0xffffffb5d3267810 */ /* 0x000fe20007ffe0ff */
[----:B------:R2:W-:Y:S01]  /*3bc0*/  LDGSTS.E [R221+0x9a00], [R70.64], !P3 ;  /* 0x09a0000046dd7fae */ /* 0x0005e2000d92184e */
[----:B------:R-:W-:Y:S01]  /*3bd0*/  ISETP.GE.U32.AND P3, PT, R40, 0x7fffff9a, PT ;  /* 0x7fffff9a2800780c */ /* 0x000fe20003f66070 */
[----:B-1----:R-:W-:Y:S01]  /*3be0*/  IMAD.WIDE R8, R133, 0x4, R8 ;  /* 0x0000000485087825 */ /* 0x002fe200078e0208 */
        /* <DEDUP_REMOVED lines=15> */
[----:B-1----:R-:W-:Y:S01]  /*3ce0*/  IMAD.WIDE R66, R133, 0x4, R66 ;  /* 0x0000000485427825 */ /* 0x002fe200078e0242 */
        /* <DEDUP_REMOVED lines=11> */
[----:B---3--:R-:W-:Y:S01]  /*3da0*/  IMAD.WIDE R74, R133, 0x4, R74 ;  /* 0x00000004854a7825 */ /* 0x008fe200078e024a */
[C---:B------:R-:W-:Y:S01]  /*3db0*/  IADD3 R38, R211.reuse, -0x4c, RZ ;  /* 0xffffffb4d3267810 */ /* 0x040fe20007ffe0ff */
[----:B------:R3:W-:Y:S01]  /*3dc0*/  LDGSTS.E [R219+0x9c00], [R90.64], !P6 ;  /* 0x09c000005adb7fae */ /* 0x0007e2000f12184e */
[----:B------:R-:W-:Y:S01]  /*3dd0*/  ISETP.GE.U32.AND P6, PT, R40, 0x7fffff99, PT ;  /* 0x7fffff992800780c */ /* 0x000fe20003fc6070 */
[----:B------:R-:W-:Y:S01]  /*3de0*/  IMAD.U32 R137, RZ, RZ, UR40 ;  /* 0x00000028ff897e24 */ /* 0x000fe2000f8e00ff */
[----:B------:R-:W-:Y:S01]  /*3df0*/  IADD3 R40, R211, -0x50, RZ ;  /* 0xffffffb0d3287810 */ /* 0x000fe20007ffe0ff */
[----:B------:R1:W-:Y:S01]  /*3e00*/  LDGSTS.E [R219+0xa400], [R88.64], !P1 ;  /* 0x0a40000058db7fae */ /* 0x0003e2000c92184e */
[----:B------:R-:W-:-:S02]  /*3e10*/  ISETP.GE.U32.AND P1, PT, R38, 0x7fffff95, PT ;  /* 0x7fffff952600780c */ /* 0x000fc40003f26070 */
[----:B------:R-:W-:Y:S01]  /*3e20*/  IADD3 R38, R211, -0x54, RZ ;  /* 0xffffffacd3267810 */ /* 0x000fe20007ffe0ff */
[----:B------:R3:W-:Y:S01]  /*3e30*/  LDGSTS.E [R219+0xac00], [R86.64], !P2 ;  /* 0x0ac0000056db7fae */ /* 0x0007e2000d12184e */
[----:B------:R-:W-:Y:S01]  /*3e40*/  ISETP.GE.U32.AND P2, PT, R40, 0x7fffff91, PT ;  /* 0x7fffff912800780c */ /* 0x000fe20003f46070 */
[----:B--2---:R-:W-:Y:S01]  /*3e50*/  IMAD.WIDE R80, R133, 0x4, R80 ;  /* 0x0000000485507825 */ /* 0x004fe200078e0250 */
[C---:B------:R-:W-:Y:S01]  /*3e60*/  IADD3 R40, R211.reuse, -0x58, RZ ;  /* 0xffffffa8d3287810 */ /* 0x040fe20007ffe0ff */
[----:B------:R2:W-:Y:S01]  /*3e70*/  LDGSTS.E [R219+0xb400], [R82.64], !P4 ;  /* 0x0b40000052db7fae */ /* 0x0005e2000e12184e */
[----:B------:R-:W-:Y:S02]  /*3e80*/  ISETP.GE.U32.AND P4, PT, R38, 0x7fffff8d, PT ;  /* 0x7fffff8d2600780c */ /* 0x000fe40003f86070 */
[----:B------:R-:W-:Y:S01]  /*3e90*/  IADD3 R38, R211, -0x5c, RZ ;  /* 0xffffffa4d3267810 */ /* 0x000fe20007ffe0ff */
[----:B------:R3:W-:Y:S01]  /*3ea0*/  LDGSTS.E [R219+0xbc00], [R84.64], !P3 ;  /* 0x0bc0000054db7fae */ /* 0x0007e2000d92184e */
[----:B------:R-:W-:Y:S01]  /*3eb0*/  ISETP.GE.U32.AND P3, PT, R40, 0x7fffff89, PT ;  /* 0x7fffff892800780c */ /* 0x000fe20003f66070 */
[----:B-1----:R-:W-:Y:S01]  /*3ec0*/  IMAD.WIDE R88, R133, 0x4, R88 ;  /* 0x0000000485587825 */ /* 0x002fe200078e0258 */
[----:B------:R-:W-:Y:S01]  /*3ed0*/  IADD3 R40, R211, -0x69, RZ ;  /* 0xffffff97d3287810 */ /* 0x000fe20007ffe0ff */
[----:B------:R1:W-:Y:S01]  /*3ee0*/  LDGSTS.E [R217+0x8600], [R92.64], !P5 ;  /* 0x086000005cd97fae */ /* 0x0003e2000e92184e */
[----:B------:R-:W-:-:S02]  /*3ef0*/  ISETP.GE.U32.AND P5, PT, R38, 0x7fffff85, PT ;  /* 0x7fffff852600780c */ /* 0x000fc40003fa6070 */
[----:B------:R-:W-:Y:S01]  /*3f00*/  IADD3 R38, R211, -0x61, RZ ;  /* 0xffffff9fd3267810 */ /* 0x000fe20007ffe0ff */
[----:B------:R1:W-:Y:S01]  /*3f10*/  LDGSTS.E [R217+0x8e00], [R94.64], !P6 ;  /* 0x08e000005ed97fae */ /* 0x0003e2000f12184e */
[----:B------:R-:W-:Y:S01]  /*3f20*/  ISETP.GE.AND P6, PT, R224, R131, PT ;  /* 0x00000083e000720c */ /* 0x000fe20003fc6270 */
[----:B--2---:R-:W-:Y:S02]  /*3f30*/  IMAD.WIDE R82, R133, 0x4, R82 ;  /* 0x0000000485527825 */ /* 0x004fe400078e0252 */
[----:B------:R2:W-:Y:S01]  /*3f40*/  LDGSTS.E [R217+0x9600], [R102.64], !P1 ;  /* 0x0960000066d97fae */ /* 0x0005e2000c92184e */
[----:B------:R-:W-:Y:S01]  /*3f50*/  ISETP.GE.U32.AND P1, PT, R131, 0x7fffff81, PT ;  /* 0x7fffff818300780c */ /* 0x000fe20003f26070 */
[----:B------:R-:W-:Y:S01]  /*3f60*/  IMAD.U32 R131, RZ, RZ, UR40 ;  /* 0x00000028ff837e24 */ /* 0x000fe2000f8e00ff */
[----:B------:R-:W-:Y:S01]  /*3f70*/  SEL R42, RZ, 0x4, P6 ;  /* 0x00000004ff2a7807 */ /* 0x000fe20003000000 */
[----:B------:R1:W-:Y:S01]  /*3f80*/  LDGSTS.E [R217+0x9e00], [R104.64], !P2 ;  /* 0x09e0000068d97fae */ /* 0x0003e2000d12184e */
[----:B------:R-:W-:Y:S01]  /*3f90*/  ISETP.GE.U32.AND P2, PT, R38, 0x7fffff80, PT ;  /* 0x7fffff802600780c */ /* 0x000fe20003f46070 */
[----:B-----5:R-:W-:Y:S01]  /*3fa0*/  IMAD.WIDE R100, R131, 0x4, R100 ;  /* 0x0000000483647825 */ /* 0x020fe200078e0264 */
[----:B------:R-:W-:Y:S01]  /*3fb0*/  IADD3 R38, R211, -0x65, RZ ;  /* 0xffffff9bd3267810 */ /* 0x000fe20007ffe0ff */
[----:B------:R5:W-:Y:S02]  /*3fc0*/  LDGSTS.E [R217+0xa600], [R106.64], !P4 ;  /* 0x0a6000006ad97fae */ /* 0x000be4000e12184e */
[----:B------:R-:W-:Y:S01]  /*3fd0*/  IMAD.U32 R131, RZ, RZ, UR8 ;  /* 0x00000008ff837e24 */ /* 0x000fe2000f8e00ff */
[----:B------:R-:W-:Y:S01]  /*3fe0*/  ISETP.GE.U32.AND P4, PT, R38, 0x7fffff7c, PT ;  /* 0x7fffff7c2600780c */ /* 0x000fe20003f86070 */
[----:B------:R1:W-:Y:S01]  /*3ff0*/  LDGSTS.E [R217+0xae00], [R98.64], !P3 ;  /* 0x0ae0000062d97fae */ /* 0x0003e2000d92184e */
[----:B------:R-:W-:Y:S01]  /*4000*/  ISETP.GE.U32.AND P3, PT, R40, 0x7fffff78, PT ;  /* 0x7fffff782800780c */ /* 0x000fe20003f66070 */
[----:B------:R-:W-:Y:S01]  /*4010*/  IMAD.WIDE R96, R131, 0x4, R96 ;  /* 0x0000000483607825 */ /* 0x000fe200078e0260 */
[----:B------:R-:W-:Y:S01]  /*4020*/  IADD3 R38, R211, -0x6d, RZ ;  /* 0xffffff93d3267810 */ /* 0x000fe20007ffe0ff */
[----:B------:R1:W-:Y:S01]  /*4030*/  LDGSTS.E [R217+0xb600], [R100.64], !P5 ;  /* 0x0b60000064d97fae */ /* 0x0003e2000e92184e */
[----:B------:R-:W-:Y:S01]  /*4040*/  ISETP.GT.AND P5, PT, R34, 0x7f, PT ;  /* 0x0000007f2200780c */ /* 0x000fe20003fa4270 */
[C---:B------:R-:W-:Y:S01]  /*4050*/  IMAD.WIDE R110, R131.reuse, 0x4, R110 ;  /* 0x00000004836e7825 */ /* 0x040fe200078e026e */
[----:B------:R-:W-:Y:S01]  /*4060*/  ISETP.GE.U32.AND P6, PT, R38, 0x7fffff74, PT ;  /* 0x7fffff742600780c */ /* 0x000fe20003fc6070 */
[----:B------:R1:W-:Y:S01]  /*4070*/  LDGSTS.E [R217+0xbe00], [R108.64], !P1 ;  /* 0x0be000006cd97fae */ /* 0x0003e2000c92184e */
[----:B------:R-:W-:Y:S01]  /*4080*/  ISETP.NE.U32.AND P1, PT, R36, RZ, PT ;  /* 0x000000ff2400720c */ /* 0x000fe20003f25070 */
[----:B------:R-:W-:Y:S01]  /*4090*/  IMAD.WIDE R116, R131, 0x4, R116 ;  /* 0x0000000483747825 */ /* 0x000fe200078e0274 */
[C---:B------:R-:W-:Y:S01]  /*40a0*/  IADD3 R36, R211.reuse, -0x75, RZ ;  /* 0xffffff8bd3247810 */ /* 0x040fe20007ffe0ff */
[----:B------:R-:W0:Y:S01]  /*40b0*/  LDGDEPBAR ;  /* 0x00000000000079af */ /* 0x000e220000000000 */
[----:B------:R-:W-:Y:S01]  /*40c0*/  IADD3 R40, R211, -0x71, RZ ;  /* 0xffffff8fd3287810 */ /* 0x000fe20007ffe0ff */
[----:B------:R-:W-:Y:S01]  /*40d0*/  IMAD.WIDE R20, R131, 0x4, R20 ;  /* 0x0000000483147825 */ /* 0x000fe200078e0214 */
[----:B------:R-:W-:-:S02]  /*40e0*/  SEL R38, R42, RZ, P5 ;  /* 0x000000ff2a267207 */ /* 0x000fc40002800000 */
[----:B------:R-:W-:Y:S01]  /*40f0*/  ISETP.GE.U32.AND P5, PT, R40, 0x7fffff70, PT ;  /* 0x7fffff702800780c */ /* 0x000fe20003fa6070 */
[----:B------:R-:W-:Y:S01]  /*4100*/  IMAD.U32 R131, RZ, RZ, UR40 ;  /* 0x00000028ff837e24 */ /* 0x000fe2000f8e00ff */
[----:B------:R-:W-:Y:S01]  /*4110*/  IADD3 R40, R211, -0x91, RZ ;  /* 0xffffff6fd3287810 */ /* 0x000fe20007ffe0ff */
[----:B---3--:R-:W-:Y:S02]  /*4120*/  IMAD.WIDE R84, R133, 0x4, R84 ;  /* 0x0000000485547825 */ /* 0x008fe400078e0254 */
[----:B------:R3:W-:Y:S02]  /*4130*/  LDGSTS.E [R215+0x18000], [R96.64], P1 ;  /* 0x1800000060d77fae */ /* 0x0007e4000892184e */
[C---:B------:R-:W-:Y:S02]  /*4140*/  IMAD.WIDE R10, R131.reuse, 0x4, R10 ;  /* 0x00000004830a7825 */ /* 0x040fe400078e020a */
[----:B------:R1:W-:Y:S02]  /*4150*/  LDGSTS.E [R215+0x18400], [R110.64], P1 ;  /* 0x184000006ed77fae */ /* 0x0003e4000892184e */
[----:B----4-:R-:W-:-:S02]  /*4160*/  IMAD.WIDE R4, R131, 0x4, R4 ;  /* 0x0000000483047825 */ /* 0x010fc400078e0204 */
[----:B------:R4:W-:Y:S02]  /*4170*/  LDGSTS.E [R215+0x18800], [R128.64], P1 ;  /* 0x1880000080d77fae */ /* 0x0009e4000892184e */
[C---:B------:R-:W-:Y:S02]  /*4180*/  IMAD.WIDE R6, R131.reuse, 0x4, R6 ;  /* 0x0000000483067825 */ /* 0x040fe400078e0206 */
[----:B------:R1:W-:Y:S02]  /*4190*/  LDGSTS.E [R215+0x18c00], [R126.64], P1 ;  /* 0x18c000007ed77fae */ /* 0x0003e4000892184e */
[C---:B------:R-:W-:Y:S02]  /*41a0*/  IMAD.WIDE R22, R131.reuse, 0x4, R22 ;  /* 0x0000000483167825 */ /* 0x040fe400078e0216 */
[----:B------:R1:W-:Y:S02]  /*41b0*/  LDGSTS.E [R215+0x19000], [R124.64], P1 ;  /* 0x190000007cd77fae */ /* 0x0003e4000892184e */
[----:B------:R-:W-:-:S02]  /*41c0*/  IMAD.WIDE R28, R131, 0x4, R28 ;  /* 0x00000004831c7825 */ /* 0x000fc400078e021c */
        /* <DEDUP_REMOVED lines=15> */
[C---:B-1----:R-:W-:Y:S02]  /*42c0*/  IMAD.WIDE R92, R131.reuse, 0x4, R92 ;  /* 0x00000004835c7825 */ /* 0x042fe400078e025c */
[----:B------:R1:W-:Y:S02]  /*42d0*/  LDGSTS.E [R213+0x19600], [R16.64], P1 ;  /* 0x1960000010d57fae */ /* 0x0003e4000892184e */
[----:B------:R-:W-:-:S02]  /*42e0*/  IMAD.WIDE R94, R131, 0x4, R94 ;  /* 0x00000004835e7825 */ /* 0x000fc400078e025e */
[----:B------:R1:W-:Y:S02]  /*42f0*/  LDGSTS.E [R213+0x19a00], [R14.64], P1 ;  /* 0x19a000000ed57fae */ /* 0x0003e4000892184e */
[----:B--2---:R-:W-:Y:S02]  /*4300*/  IMAD.WIDE R102, R133, 0x4, R102 ;  /* 0x0000000485667825 */ /* 0x004fe400078e0266 */
[----:B------:R2:W-:Y:S01]  /*4310*/  LDGSTS.E [R213+0x19e00], [R12.64], P1 ;  /* 0x19e000000cd57fae */ /* 0x0005e2000892184e */
[----:B------:R-:W-:Y:S01]  /*4320*/  ISETP.GE.U32.AND P1, PT, R36, 0x7fffff6c, PT ;  /* 0x7fffff6c2400780c */ /* 0x000fe20003f26070 */
[----:B------:R-:W-:Y:S01]  /*4330*/  IMAD.WIDE R104, R131, 0x4, R104 ;  /* 0x0000000483687825 */ /* 0x000fe200078e0268 */
[C---:B------:R-:W-:Y:S01]  /*4340*/  IADD3 R36, R211.reuse, -0x79, RZ ;  /* 0xffffff87d3247810 */ /* 0x040fe20007ffe0ff */
[----:B------:R-:W0:Y:S01]  /*4350*/  LDGDEPBAR ;  /* 0x00000000000079af */ /* 0x000e220000000000 */
[----:B------:R-:W-:Y:S01]  /*4360*/  IADD3 R131, R211, -0x80, RZ ;  /* 0xffffff80d3837810 */ /* 0x000fe20007ffe0ff */
[----:B-----5:R-:W-:-:S02]  /*4370*/  IMAD.WIDE R106, R133, 0x4, R106 ;  /* 0x00000004856a7825 */ /* 0x020fc400078e026a */
[----:B------:R-:W-:Y:S02]  /*4380*/  BAR.SYNC.DEFER_BLOCKING 0x0 ;  /* 0x0000000000007b1d */ /* 0x000fe40000010000 */
[----:B------:R-:W-:-:S04]  /*4390*/  IMAD.WIDE R98, R133, 0x4, R98 ;  /* 0x0000000485627825 */ /* 0x000fc800078e0262 */
[----:B------:R-:W-:-:S04]  /*43a0*/  IMAD.WIDE R100, R135, 0x4, R100 ;  /* 0x0000000487647825 */ /* 0x000fc800078e0264 */
[----:B------:R-:W-:-:S04]  /*43b0*/  IMAD.WIDE R108, R137, 0x4, R108 ;  /* 0x00000004896c7825 */ /* 0x000fc800078e026c */
[----:B------:R-:W-:Y:S02]  /*43c0*/  IMAD.U32 R133, RZ, RZ, UR8 ;  /* 0x00000008ff857e24 */ /* 0x000fe4000f8e00ff */
[----:B------:R-:W-:Y:S02]  /*43d0*/  IMAD.U32 R135, RZ, RZ, UR8 ;  /* 0x00000008ff877e24 */ /* 0x000fe4000f8e00ff */
[----:B------:R-:W-:Y:S02]  /*43e0*/  IMAD.U32 R137, RZ, RZ, UR8 ;  /* 0x00000008ff897e24 */ /* 0x000fe4000f8e00ff */
[C---:B---3--:R-:W-:Y:S01]  /*43f0*/  IMAD.WIDE R96, R133.reuse, 0x4, R96 ;  /* 0x0000000485607825 */ /* 0x048fe200078e0260 */
[----:B------:R-:W-:Y:S01]  /*4400*/  @!PT LDS RZ, [RZ] ;  /* 0x00000000fffff984 */ /* 0x000fe20000000800 */
[----:B------:R-:W-:Y:S01]  /*4410*/  @!PT LDS RZ, [RZ] ;  /* 0x00000000fffff984 */ /* 0x000fe20000000800 */
[----:B------:R-:W-:Y:S01]  /*4420*/  @!PT LDS RZ, [RZ] ;  /* 0x00000000fffff984 */ /* 0x000fe20000000800 */
[----:B------:R3:W-:Y:S01]  /*4430*/  LDGSTS.E [R223+0xc000], [R10.64], !P2 ;  /* 0x0c0000000adf7fae */ /* 0x0007e2000d12184e */
[----:B------:R-:W-:Y:S02]  /*4440*/  ISETP.GE.U32.AND P2, PT, R36, 0x7fffff68, PT ;  /* 0x7fffff682400780c */ /* 0x000fe40003f46070 */
[----:B------:R-:W-:Y:S01]  /*4450*/  IMAD.WIDE R110, R133, 0x4, R110 ;  /* 0x00000004856e7825 */ /* 0x000fe200078e026e */
[----:B------:R-:W-:Y:S01]  /*4460*/  IADD3 R36, R211, -0x7d, RZ ;  /* 0xffffff83d3247810 */ /* 0x000fe20007ffe0ff */
[----:B------:R5:W-:Y:S02]  /*4470*/  LDGSTS.E [R223+0xc800], [R2.64], !P4 ;  /* 0x0c80000002df7fae */ /* 0x000be4000e12184e */
[----:B----4-:R-:W-:Y:S01]  /*4480*/  IMAD.WIDE R128, R135, 0x4, R128 ;  /* 0x0000000487807825 */ /* 0x010fe200078e0280 */
[----:B------:R-:W-:Y:S01]  /*4490*/  ISETP.GE.U32.AND P4, PT, R36, 0x7fffff64, PT ;  /* 0x7fffff642400780c */ /* 0x000fe20003f86070 */
[----:B------:R4:W-:Y:S01]  /*44a0*/  LDGSTS.E [R223+0xd000], [R4.64], !P3 ;  /* 0x0d00000004df7fae */ /* 0x0009e2000d92184e */
[----:B------:R-:W-:Y:S01]  /*44b0*/  IADD3 R36, R211, -0x62, RZ ;  /* 0xffffff9ed3247810 */ /* 0x000fe20007ffe0ff */
[----:B------:R-:W-:-:S02]  /*44c0*/  IMAD.WIDE R126, R137, 0x4, R126 ;  /* 0x00000004897e7825 */ /* 0x000fc400078e027e */
[----:B------:R1:W-:Y:S01]  /*44d0*/  LDGSTS.E [R223+0xd800], [R6.64], !P6 ;  /* 0x0d80000006df7fae */ /* 0x0003e2000f12184e */
[----:B------:R-:W-:Y:S01]  /*44e0*/  ISETP.GE.U32.AND P3, PT, R36, 0x7fffff7f, PT ;  /* 0x7fffff7f2400780c */ /* 0x000fe20003f66070 */
[----:B------:R-:W-:Y:S01]  /*44f0*/  IMAD.WIDE R124, R139, 0x4, R124 ;  /* 0x000000048b7c7825 */ /* 0x000fe200078e027c */
[----:B------:R-:W-:Y:S01]  /*4500*/  IADD3 R36, R211, -0x66, RZ ;  /* 0xffffff9ad3247810 */ /* 0x000fe20007ffe0ff */
[----:B------:R1:W-:Y:S02]  /*4510*/  LDGSTS.E [R223+0xe000], [R8.64], !P5 ;  /* 0x0e00000008df7fae */ /* 0x0003e4000e92184e */
[----:B------:R-:W-:Y:S01]  /*4520*/  IMAD.WIDE R122, R141, 0x4, R122 ;  /* 0x000000048d7a7825 */ /* 0x000fe200078e027a */
        /* <DEDUP_REMOVED lines=23> */
[----:B------:R-:W-:-:S03]  /*46a0*/  IMAD.WIDE R18, R135, 0x4, R18 ;  /* 0x0000000487127825 */ /* 0x000fc600078e0212 */
[----:B------:R-:W-:Y:S01]  /*46b0*/  ISETP.GE.U32.AND P3, PT, R36, 0x7fffff67, PT ;  /* 0x7fffff672400780c */ /* 0x000fe20003f66070 */
[----:B------:R2:W-:Y:S01]  /*46c0*/  LDGSTS.E [R221+0xe200], [R66.64], !P2 ;  /* 0x0e20000042dd7fae */ /* 0x0005e2000d12184e */
[----:B------:R-:W-:Y:S01]  /*46d0*/  IADD3 R36, R211, -0x7e, RZ ;  /* 0xffffff82d3247810 */ /* 0x000fe20007ffe0ff */
[----:B-1----:R-:W-:-:S03]  /*46e0*/  IMAD.WIDE R16, R137, 0x4, R16 ;  /* 0x0000000489107825 */ /* 0x002fc600078e0210 */
[----:B------:R-:W-:Y:S01]  /*46f0*/  ISETP.GE.U32.AND P6, PT, R36, 0x7fffff63, PT ;  /* 0x7fffff632400780c */ /* 0x000fe20003fc6070 */
[----:B------:R1:W-:Y:S01]  /*4700*/  LDGSTS.E [R221+0xea00], [R68.64], !P4 ;  /* 0x0ea0000044dd7fae */ /* 0x0003e2000e12184e */
[----:B------:R-:W-:Y:S01]  /*4710*/  IADD3 R36, R211, -0x63, RZ ;  /* 0xffffff9dd3247810 */ /* 0x000fe20007ffe0ff */
[----:B------:R-:W-:-:S03]  /*4720*/  IMAD.WIDE R14, R139, 0x4, R14 ;  /* 0x000000048b0e7825 */ /* 0x000fc600078e020e */
[----:B------:R-:W-:Y:S01]  /*4730*/  ISETP.GE.U32.AND P5, PT, R36, 0x7fffff7e, PT ;  /* 0x7fffff7e2400780c */ /* 0x000fe20003fa6070 */
[----:B------:R1:W-:Y:S01]  /*4740*/  LDGSTS.E [R221+0xf200], [R72.64], !P3 ;  /* 0x0f20000048dd7fae */ /* 0x0003e2000d92184e */
[----:B------:R-:W-:Y:S01]  /*4750*/  IADD3 R36, R211, -0x67, RZ ;  /* 0xffffff99d3247810 */ /* 0x000fe20007ffe0ff */
[----:B--2---:R-:W-:-:S03]  /*4760*/  IMAD.WIDE R12, R141, 0x4, R12 ;  /* 0x000000048d0c7825 */ /* 0x004fc600078e020c */
[----:B------:R-:W-:Y:S01]  /*4770*/  ISETP.GE.U32.AND P1, PT, R36, 0x7fffff7a, PT ;  /* 0x7fffff7a2400780c */ /* 0x000fe20003f26070 */
[----:B------:R2:W-:Y:S01]  /*4780*/  LDGSTS.E [R221+0xfa00], [R74.64], !P6 ;  /* 0x0fa000004add7fae */ /* 0x0005e2000f12184e */
[C---:B------:R-:W-:Y:S01]  /*4790*/  IADD3 R36, R211.reuse, -0x6b, RZ ;  /* 0xffffff95d3247810 */ /* 0x040fe20007ffe0ff */
[----:B------:R-:W-:Y:S02]  /*47a0*/  IMAD.U32 R133, RZ, RZ, UR40 ;  /* 0x00000028ff857e24 */ /* 0x000fe4000f8e00ff */
[----:B------:R-:W-:Y:S01]  /*47b0*/  IMAD.U32 R135, RZ, RZ, UR40 ;  /* 0x00000028ff877e24 */ /* 0x000fe2000f8e00ff */
[----:B------:R-:W-:Y:S01]  /*47c0*/  ISETP.GE.U32.AND P2, PT, R36, 0x7fffff76, PT ;  /* 0x7fffff762400780c */ /* 0x000fe20003f46070 */
[----:B------:R1:W-:Y:S01]  /*47d0*/  LDGSTS.E [R219+0xc400], [R76.64], !P5 ;  /* 0x0c4000004cdb7fae */ /* 0x0003e2000e92184e */
[----:B------:R-:W-:Y:S01]  /*47e0*/  IADD3 R36, R211, -0x6f, RZ ;  /* 0xffffff91d3247810 */ /* 0x000fe20007ffe0ff */
[----:B---3--:R-:W-:-:S03]  /*47f0*/  IMAD.WIDE R10, R133, 0x4, R10 ;  /* 0x00000004850a7825 */ /* 0x008fc600078e020a */
[----:B------:R-:W-:Y:S01]  /*4800*/  ISETP.GE.U32.AND P4, PT, R36, 0x7fffff72, PT ;  /* 0x7fffff722400780c */ /* 0x000fe20003f86070 */
[----:B------:R3:W-:Y:S01]  /*4810*/  LDGSTS.E [R219+0xcc00], [R78.64], !P1 ;  /* 0x0cc000004edb7fae */ /* 0x0007e2000c92184e */
[----:B------:R-:W-:Y:S01]  /*4820*/  IADD3 R36, R211, -0x73, RZ ;  /* 0xffffff8dd3247810 */ /* 0x000fe20007ffe0ff */
[----:B-----5:R-:W-:-:S03]  /*4830*/  IMAD.WIDE R2, R135, 0x4, R2 ;  /* 0x0000000487027825 */ /* 0x020fc600078e0202 */
[----:B------:R-:W-:Y:S01]  /*4840*/  ISETP.GE.U32.AND P3, PT, R36, 0x7fffff6e, PT ;  /* 0x7fffff6e2400780c */ /* 0x000fe20003f66070 */
[----:B------:R5:W-:Y:S01]  /*4850*/  LDGSTS.E [R219+0xd400], [R80.64], !P2 ;  /* 0x0d40000050db7fae */ /* 0x000be2000d12184e */
[----:B------:R-:W-:Y:S01]  /*4860*/  IADD3 R36, R211, -0x77, RZ ;  /* 0xffffff89d3247810 */ /* 0x000fe20007ffe0ff */
[----:B----4-:R-:W-:-:S03]  /*4870*/  IMAD.WIDE R4, R133, 0x4, R4 ;  /* 0x0000000485047825 */ /* 0x010fc600078e0204 */
[----:B------:R-:W-:Y:S01]  /*4880*/  ISETP.GE.U32.AND P6, PT, R36, 0x7fffff6a, PT ;  /* 0x7fffff6a2400780c */ /* 0x000fe20003fc6070 */
[----:B------:R4:W-:Y:S01]  /*4890*/  LDGSTS.E [R219+0xdc00], [R90.64], !P4 ;  /* 0x0dc000005adb7fae */ /* 0x0009e2000e12184e */
[----:B------:R-:W-:Y:S01]  /*48a0*/  IADD3 R36, R211, -0x7b, RZ ;  /* 0xffffff85d3247810 */ /* 0x000fe20007ffe0ff */
[----:B------:R-:W-:-:S03]  /*48b0*/  IMAD.WIDE R6, R135, 0x4, R6 ;  /* 0x0000000487067825 */ /* 0x000fc600078e0206 */
[----:B------:R-:W-:Y:S01]  /*48c0*/  ISETP.GE.U32.AND P5, PT, R36, 0x7fffff66, PT ;  /* 0x7fffff662400780c */ /* 0x000fe20003fa6070 */
[----:B------:R1:W-:Y:S01]  /*48d0*/  LDGSTS.E [R219+0xe400], [R88.64], !P3 ;  /* 0x0e40000058db7fae */ /* 0x0003e2000d92184e */
[----:B------:R-:W-:Y:S01]  /*48e0*/  IADD3 R36, R211, -0x7f, RZ ;  /* 0xffffff81d3247810 */ /* 0x000fe20007ffe0ff */
[----:B------:R-:W-:-:S03]  /*48f0*/  IMAD.WIDE R8, R133, 0x4, R8 ;  /* 0x0000000485087825 */ /* 0x000fc600078e0208 */
[----:B------:R-:W-:Y:S01]  /*4900*/  ISETP.GE.U32.AND P1, PT, R36, 0x7fffff62, PT ;  /* 0x7fffff622400780c */ /* 0x000fe20003f26070 */
[----:B------:R1:W-:Y:S01]  /*4910*/  LDGSTS.E [R219+0xec00], [R86.64], !P6 ;  /* 0x0ec0000056db7fae */ /* 0x0003e2000f12184e */
[----:B------:R-:W-:-:S04]  /*4920*/  IADD3 R36, R211, -0x64, RZ ;  /* 0xffffff9cd3247810 */ /* 0x000fc80007ffe0ff */
        /* <DEDUP_REMOVED lines=17> */
[----:B------:R-:W-:Y:S02]  /*4a40*/  IADD3 R36, R211, -0x7c, RZ ;  /* 0xffffff84d3247810 */ /* 0x000fe40007ffe0ff */
[----:B------:R-:W-:Y:S02]  /*4a50*/  ISETP.GE.U32.AND P6, PT, R131, 0x7fffff61, PT ;  /* 0x7fffff618300780c */ /* 0x000fe40003fc6070 */
        /* <DEDUP_REMOVED lines=8> */
[C---:B------:R-:W-:Y:S02]  /*4ae0*/  IADD3 R36, R211.reuse, -0x89, RZ ;  /* 0xffffff77d3247810 */ /* 0x040fe40007ffe0ff */
[----:B------:R-:W-:Y:S01]  /*4af0*/  ISETP.GE.U32.AND P2, PT, R40, 0x7fffff50, PT ;  /* 0x7fffff502800780c */ /* 0x000fe20003f46070 */
[----:B------:R1:W-:Y:S01]  /*4b00*/  LDGSTS.E [R217+0xfe00], [R108.64], !P6 ;  /* 0x0fe000006cd97fae */ /* 0x0003e2000f12184e */
[----:B------:R-:W-:Y:S02]  /*4b10*/  ISETP.NE.U32.AND P6, PT, R38, RZ, PT ;  /* 0x000000ff2600720c */ /* 0x000fe40003fc5070 */
[----:B------:R-:W-:Y:S01]  /*4b20*/  ISETP.GE.U32.AND P5, PT, R36, 0x7fffff58, PT ;  /* 0x7fffff582400780c */ /* 0x000fe20003fa6070 */
[----:B------:R-:W0:Y:S01]  /*4b30*/  LDGDEPBAR ;  /* 0x00000000000079af */ /* 0x000e220000000000 */
[----:B------:R-:W-:-:S04]  /*4b40*/  IADD3 R36, R211, -0x8d, RZ ;  /* 0xffffff73d3247810 */ /* 0x000fc80007ffe0ff */
[----:B------:R-:W-:Y:S02]  /*4b50*/  ISETP.GE.U32.AND P1, PT, R36, 0x7fffff54, PT ;  /* 0x7fffff542400780c */ /* 0x000fe40003f26070 */
[----:B------:R-:W-:-:S03]  /*4b60*/  IADD3 R36, R211, -0x95, RZ ;  /* 0xffffff6bd3247810 */ /* 0x000fc60007ffe0ff */
[----:B------:R1:W-:Y:S04]  /*4b70*/  LDGSTS.E [R215+0x1a000], [R96.64], P6 ;  /* 0x1a00000060d77fae */ /* 0x0003e8000b12184e */
        /* <DEDUP_REMOVED lines=14> */
[----:B------:R1:W-:Y:S01]  /*4c60*/  LDGSTS.E [R213+0x1be00], [R12.64], P6 ;  /* 0x1be000000cd57fae */ /* 0x0003e2000b12184e */
[----:B------:R-:W-:-:S02]  /*4c70*/  ISETP.GE.U32.AND P6, PT, R36, 0x7fffff4c, PT ;  /* 0x7fffff4c2400780c */ /* 0x000fc40003fc6070 */
[----:B------:R-:W-:Y:S01]  /*4c80*/  IADD3 R36, R211, -0x99, RZ ;  /* 0xffffff67d3247810 */ /* 0x000fe20007ffe0ff */
[----:B------:R-:W0:Y:S04]  /*4c90*/  LDGDEPBAR ;  /* 0x00000000000079af */ /* 0x000e280000000000 */
[----:B------:R-:W-:Y:S06]  /*4ca0*/  BAR.SYNC.DEFER_BLOCKING 0x0 ;  /* 0x0000000000007b1d */ /* 0x000fec0000010000 */
[----:B------:R-:W-:Y:S01]  /*4cb0*/  @!PT LDS RZ, [RZ] ;  /* 0x00000000fffff984 */ /* 0x000fe20000000800 */
[----:B------:R-:W-:Y:S01]  /*4cc0*/  @!PT LDS RZ, [RZ] ;  /* 0x00000000fffff984 */ /* 0x000fe20000000800 */
[----:B------:R-:W-:Y:S01]  /*4cd0*/  @!PT LDS RZ, [RZ] ;  /* 0x00000000fffff984 */ /* 0x000fe20000000800 */
[----:B------:R1:W-:Y:S01]  /*4ce0*/  LDGSTS.E [R223+0x10000], [R10.64], !P4 ;  /* 0x100000000adf7fae */ /* 0x0003e2000e12184e */
[----:B------:R-:W-:-:S02]  /*4cf0*/  ISETP.GE.U32.AND P4, PT, R36, 0x7fffff48, PT ;  /* 0x7fffff482400780c */ /* 0x000fc40003f86070 */
[C---:B------:R-:W-:Y:S01]  /*4d00*/  IADD3 R36, R211.reuse, -0x9d, RZ ;  /* 0xffffff63d3247810 */ /* 0x040fe20007ffe0ff */
[----:B------:R2:W-:Y:S03]  /*4d10*/  LDGSTS.E [R223+0x10800], [R2.64], !P3 ;  /* 0x1080000002df7fae */ /* 0x0005e6000d92184e */
[----:B------:R-:W-:Y:S01]  /*4d20*/  ISETP.GE.U32.AND P3, PT, R36, 0x7fffff44, PT ;  /* 0x7fffff442400780c */ /* 0x000fe20003f66070 */
[----:B------:R3:W-:Y:S01]  /*4d30*/  LDGSTS.E [R223+0x11000], [R4.64], !P5 ;  /* 0x1100000004df7fae */ /* 0x0007e2000e92184e */
[----:B------:R-:W-:Y:S01]  /*4d40*/  IADD3 R36, R211, -0x82, RZ ;  /* 0xffffff7ed3247810 */ /* 0x000fe20007ffe0ff */
[----:B-1----:R-:W-:Y:S02]  /*4d50*/  IMAD.U32 R11, RZ, RZ, UR40 ;  /* 0x00000028ff0b7e24 */ /* 0x002fe4000f8e00ff */
[----:B------:R1:W-:Y:S01]  /*4d60*/  LDGSTS.E [R223+0x11800], [R6.64], !P1 ;  /* 0x1180000006df7fae */ /* 0x0003e2000c92184e */
[----:B------:R-:W-:-:S02]  /*4d70*/  ISETP.GE.U32.AND P5, PT, R36, 0x7fffff5f, PT ;  /* 0x7fffff5f2400780c */ /* 0x000fc40003fa6070 */
[----:B--2---:R-:W-:Y:S01]  /*4d80*/  IADD3 R2, R211, -0x8a, RZ ;  /* 0xffffff76d3027810 */ /* 0x004fe20007ffe0ff */
[----:B------:R-:W-:Y:S01]  /*4d90*/  IMAD.WIDE R22, R11, 0x4, R22 ;  /* 0x000000040b167825 */ /* 0x000fe200078e0216 */
[----:B------:R2:W-:Y:S01]  /*4da0*/  LDGSTS.E [R223+0x12000], [R8.64], !P2 ;  /* 0x1200000008df7fae */ /* 0x0005e2000d12184e */
[C---:B------:R-:W-:Y:S02]  /*4db0*/  IADD3 R10, R211.reuse, -0x86, RZ ;  /* 0xffffff7ad30a7810 */ /* 0x040fe40007ffe0ff */
[----:B------:R-:W-:Y:S01]  /*4dc0*/  IMAD.U32 R3, RZ, RZ, UR40 ;  /* 0x00000028ff037e24 */ /* 0x000fe2000f8e00ff */
[----:B------:R-:W-:Y:S01]  /*4dd0*/  ISETP.GE.U32.AND P2, PT, R2, 0x7fffff57, PT ;  /* 0x7fffff570200780c */ /* 0x000fe20003f46070 */
[----:B------:R1:W-:Y:S01]  /*4de0*/  LDGSTS.E [R223+0x12800], [R22.64], !P6 ;  /* 0x1280000016df7fae */ /* 0x0003e2000f12184e */
[----:B------:R-:W-:Y:S01]  /*4df0*/  IADD3 R2, R211, -0x8e, RZ ;  /* 0xffffff72d3027810 */ /* 0x000fe20007ffe0ff */
[----:B------:R-:W-:Y:S01]  /*4e00*/  IMAD.WIDE R24, R3, 0x4, R24 ;  /* 0x0000000403187825 */ /* 0x000fe200078e0218 */
[----:B------:R-:W-:-:S02]  /*4e10*/  ISETP.GE.U32.AND P1, PT, R10, 0x7fffff5b, PT ;  /* 0x7fffff5b0a00780c */ /* 0x000fc40003f26070 */
[----:B------:R-:W-:Y:S01]  /*4e20*/  ISETP.GE.U32.AND P6, PT, R2, 0x7fffff53, PT ;  /* 0x7fffff530200780c */ /* 0x000fe20003fc6070 */
[----:B---3--:R-:W-:Y:S01]  /*4e30*/  IMAD.U32 R5, RZ, RZ, UR40 ;  /* 0x00000028ff057e24 */ /* 0x008fe2000f8e00ff */
[----:B------:R-:W-:Y:S01]  /*4e40*/  IADD3 R2, R211, -0x92, RZ ;  /* 0xffffff6ed3027810 */ /* 0x000fe20007ffe0ff */
[----:B------:R3:W-:Y:S01]  /*4e50*/  LDGSTS.E [R223+0x13000], [R24.64], !P4 ;  /* 0x1300000018df7fae */ /* 0x0007e2000e12184e */
[----:B------:R-:W-:Y:S02]  /*4e60*/  IMAD.WIDE R28, R3, 0x4, R28 ;  /* 0x00000004031c7825 */ /* 0x000fe400078e021c */
[----:B------:R-:W-:Y:S02]  /*4e70*/  ISETP.GE.U32.AND P4, PT, R2, 0x7fffff4f, PT ;  /* 0x7fffff4f0200780c */ /* 0x000fe40003f86070 */
[----:B------:R-:W-:Y:S01]  /*4e80*/  IMAD.WIDE R26, R5, 0x4, R26 ;  /* 0x00000004051a7825 */ /* 0x000fe200078e021a */
[----:B------:R-:W-:-:S03]  /*4e90*/  IADD3 R2, R211, -0x96, RZ ;  /* 0xffffff6ad3027810 */ /* 0x000fc60007ffe0ff */
[----:B------:R-:W-:Y:S01]  /*4ea0*/  IMAD.WIDE R30, R5, 0x4, R30 ;  /* 0x00000004051e7825 */ /* 0x000fe200078e021e */
[----:B------:R3:W-:Y:S01]  /*4eb0*/  LDGSTS.E [R223+0x13800], [R26.64], !P3 ;  /* 0x138000001adf7fae */ /* 0x0007e2000d92184e */
[----:B------:R-:W-:Y:S02]  /*4ec0*/  ISETP.GE.U32.AND P3, PT, R2, 0x7fffff4b, PT ;  /* 0x7fffff4b0200780c */ /* 0x000fe40003f66070 */
[----:B------:R-:W-:Y:S01]  /*4ed0*/  IADD3 R2, R211, -0x9a, RZ ;  /* 0xffffff66d3027810 */ /* 0x000fe20007ffe0ff */
[----:B------:R3:W-:Y:S01]  /*4ee0*/  LDGSTS.E [R221+0x10200], [R28.64], !P5 ;  /* 0x102000001cdd7fae */ /* 0x0007e2000e92184e */
[----:B------:R-:W-:Y:S02]  /*4ef0*/  IMAD.WIDE R64, R3, 0x4, R64 ;  /* 0x0000000403407825 */ /* 0x000fe400078e0240 */
        /* <DEDUP_REMOVED lines=26> */
[----:B-----5:R-:W-:Y:S01]  /*50a0*/  IMAD.WIDE R80, R3, 0x4, R80 ;  /* 0x0000000403507825 */ /* 0x020fe200078e0250 */
[----:B------:R-:W-:Y:S01]  /*50b0*/  IADD3 R2, R211, -0x93, RZ ;  /* 0xffffff6dd3027810 */ /* 0x000fe20007ffe0ff */
[----:B------:R3:W-:Y:S02]  /*50c0*/  LDGSTS.E [R219+0x10c00], [R78.64], !P6 ;  /* 0x10c000004edb7fae */ /* 0x0007e4000f12184e */
[----:B----4-:R-:W-:Y:S01]  /*50d0*/  IMAD.WIDE R90, R5, 0x4, R90 ;  /* 0x00000004055a7825 */ /* 0x010fe200078e025a */
[----:B------:R-:W-:Y:S01]  /*50e0*/  ISETP.GE.U32.AND P5, PT, R2, 0x7fffff4e, PT ;  /* 0x7fffff4e0200780c */ /* 0x000fe20003fa6070 */
[----:B------:R3:W-:Y:S01]  /*50f0*/  LDGSTS.E [R219+0x11400], [R80.64], !P4 ;  /* 0x1140000050db7fae */ /* 0x0007e2000e12184e */
[----:B------:R-:W-:Y:S01]  /*5100*/  IADD3 R2, R211, -0x97, RZ ;  /* 0xffffff69d3027810 */ /* 0x000fe20007ffe0ff */
[----:B------:R-:W-:Y:S01]  /*5110*/  IMAD.WIDE R88, R3, 0x4, R88 ;  /* 0x0000000403587825 */ /* 0x000fe200078e0258 */
[----:B------:R-:W-:-:S02]  /*5120*/  IADD3 R3, R211, -0x8c, RZ ;  /* 0xffffff74d3037810 */ /* 0x000fc40007ffe0ff */
[----:B------:R-:W-:Y:S01]  /*5130*/  ISETP.GE.U32.AND P1, PT, R2, 0x7fffff4a, PT ;  /* 0x7fffff4a0200780c */ /* 0x000fe20003f26070 */
[----:B-1----:R-:W-:Y:S01]  /*5140*/  IMAD.U32 R7, RZ, RZ, UR40 ;  /* 0x00000028ff077e24 */ /* 0x002fe2000f8e00ff */
[----:B------:R-:W-:Y:S01]  /*5150*/  IADD3 R2, R211, -0x9b, RZ ;  /* 0xffffff65d3027810 */ /* 0x000fe20007ffe0ff */
[----:B------:R3:W-:Y:S01]  /*5160*/  LDGSTS.E [R219+0x11c00], [R90.64], !P3 ;  /* 0x11c000005adb7fae */ /* 0x0007e2000d92184e */
[----:B------:R-:W-:Y:S02]  /*5170*/  IMAD.WIDE R86, R5, 0x4, R86 ;  /* 0x0000000405567825 */ /* 0x000fe400078e0256 */
[----:B------:R-:W-:Y:S01]  /*5180*/  ISETP.GE.U32.AND P2, PT, R2, 0x7fffff46, PT ;  /* 0x7fffff460200780c */ /* 0x000fe20003f46070 */
[----:B------:R3:W-:Y:S01]  /*5190*/  LDGSTS.E [R219+0x12400], [R88.64], !P5 ;  /* 0x1240000058db7fae */ /* 0x0007e2000e92184e */
[----:B------:R-:W-:Y:S01]  /*51a0*/  IADD3 R2, R211, -0x9f, RZ ;  /* 0xffffff61d3027810 */ /* 0x000fe20007ffe0ff */
[----:B------:R-:W-:Y:S01]  /*51b0*/  IMAD.WIDE R82, R5, 0x4, R82 ;  /* 0x0000000405527825 */ /* 0x000fe200078e0252 */
[----:B------:R-:W-:-:S02]  /*51c0*/  ISETP.GE.U32.AND P5, PT, R3, 0x7fffff55, PT ;  /* 0x7fffff550300780c */ /* 0x000fc40003fa6070 */
[----:B------:R-:W-:Y:S01]  /*51d0*/  ISETP.GE.U32.AND P6, PT, R2, 0x7fffff42, PT ;  /* 0x7fffff420200780c */ /* 0x000fe20003fc6070 */
[----:B------:R-:W-:Y:S01]  /*51e0*/  IMAD.U32 R3, RZ, RZ, UR40 ;  /* 0x00000028ff037e24 */ /* 0x000fe2000f8e00ff */
[----:B------:R-:W-:Y:S01]  /*51f0*/  IADD3 R2, R211, -0x84, RZ ;  /* 0xffffff7cd3027810 */ /* 0x000fe20007ffe0ff */
[----:B------:R-:W-:Y:S01]  /*5200*/  IMAD.WIDE R84, R7, 0x4, R84 ;  /* 0x0000000407547825 */ /* 0x000fe200078e0254 */
[----:B------:R3:W-:Y:S02]  /*5210*/  LDGSTS.E [R219+0x12c00], [R86.64], !P1 ;  /* 0x12c0000056db7fae */ /* 0x0007e4000c92184e */
[----:B------:R-:W-:Y:S01]  /*5220*/  ISETP.GE.U32.AND P4, PT, R2, 0x7fffff5d, PT ;  /* 0x7fffff5d0200780c */ /* 0x000fe20003f86070 */
[----:B------:R-:W-:Y:S01]  /*5230*/  IMAD.WIDE R92, R3, 0x4, R92 ;  /* 0x00000004035c7825 */ /* 0x000fe200078e025c */
[----:B------:R3:W-:Y:S01]  /*5240*/  LDGSTS.E [R219+0x13400], [R82.64], !P2 ;  /* 0x1340000052db7fae */ /* 0x0007e2000d12184e */
[----:B------:R-:W-:Y:S02]  /*5250*/  IADD3 R2, R211, -0x88, RZ ;  /* 0xffffff78d3027810 */ /* 0x000fe40007ffe0ff */
[----:B------:R-:W-:-:S02]  /*5260*/  IMAD.WIDE R94, R3, 0x4, R94 ;  /* 0x00000004035e7825 */ /* 0x000fc400078e025e */
[----:B------:R3:W-:Y:S01]  /*5270*/  LDGSTS.E [R219+0x13c00], [R84.64], !P6 ;  /* 0x13c0000054db7fae */ /* 0x0007e2000f12184e */
[----:B------:R-:W-:Y:S01]  /*5280*/  ISETP.GE.AND P6, PT, R224, R131, PT ;  /* 0x00000083e000720c */ /* 0x000fe20003fc6270 */
[----:B------:R-:W-:Y:S01]  /*5290*/  IMAD.U32 R5, RZ, RZ, UR8 ;  /* 0x00000008ff057e24 */ /* 0x000fe2000f8e00ff */
[----:B------:R-:W-:Y:S01]  /*52a0*/  ISETP.GE.U32.AND P3, PT, R2, 0x7fffff59, PT ;  /* 0x7fffff590200780c */ /* 0x000fe20003f66070 */
[----:B------:R-:W-:Y:S01]  /*52b0*/  IMAD.U32 R7, RZ, RZ, UR8 ;  /* 0x00000008ff077e24 */ /* 0x000fe2000f8e00ff */
[----:B------:R-:W-:Y:S01]  /*52c0*/  SEL R3, RZ, 0x4, P6 ;  /* 0x00000004ff037807 */ /* 0x000fe20003000000 */
[----:B------:R3:W-:Y:S01]  /*52d0*/  LDGSTS.E [R217+0x10600], [R92.64], !P4 ;  /* 0x106000005cd97fae */ /* 0x0007e2000e12184e */
[----:B------:R-:W-:Y:S01]  /*52e0*/  ISETP.GT.AND P4, PT, R34, 0x9f, PT ;  /* 0x0000009f2200780c */ /* 0x000fe20003f84270 */
[----:B--2---:R-:W-:Y:S01]  /*52f0*/  IMAD.U32 R9, RZ, RZ, UR8 ;  /* 0x00000008ff097e24 */ /* 0x004fe2000f8e00ff */
[----:B------:R-:W-:Y:S01]  /*5300*/  IADD3 R2, R211, -0x90, RZ ;  /* 0xffffff70d3027810 */ /* 0x000fe20007ffe0ff */
[----:B------:R-:W-:Y:S01]  /*5310*/  IMAD.WIDE R96, R5, 0x4, R96 ;  /* 0x0000000405607825 */ /* 0x000fe200078e0260 */
[----:B------:R-:W-:-:S02]  /*5320*/  SEL R3, R3, RZ, P4 ;  /* 0x000000ff03037207 */ /* 0x000fc40002000000 */
[----:B------:R-:W-:Y:S01]  /*5330*/  ISETP.GE.U32.AND P1, PT, R2, 0x7fffff51, PT ;  /* 0x7fffff510200780c */ /* 0x000fe20003f26070 */
[----:B------:R-:W-:Y:S01]  /*5340*/  IMAD.WIDE R126, R5, 0x4, R126 ;  /* 0x00000004057e7825 */ /* 0x000fe200078e027e */
[----:B------:R-:W-:Y:S01]  /*5350*/  ISETP.NE.U32.AND P4, PT, R3, RZ, PT ;  /* 0x000000ff0300720c */ /* 0x000fe20003f85070 */
[----:B------:R3:W-:Y:S01]  /*5360*/  LDGSTS.E [R217+0x10e00], [R94.64], !P3 ;  /* 0x10e000005ed97fae */ /* 0x0007e2000d92184e */
[----:B------:R-:W-:Y:S01]  /*5370*/  IADD3 R2, R211, -0x94, RZ ;  /* 0xffffff6cd3027810 */ /* 0x000fe20007ffe0ff */
[----:B------:R-:W-:Y:S02]  /*5380*/  IMAD.U32 R3, RZ, RZ, UR8 ;  /* 0x00000008ff037e24 */ /* 0x000fe4000f8e00ff */
[----:B------:R-:W-:Y:S01]  /*5390*/  IMAD.WIDE R114, R5, 0x4, R114 ;  /* 0x0000000405727825 */ /* 0x000fe200078e0272 */
[----:B------:R-:W-:Y:S02]  /*53a0*/  ISETP.GE.U32.AND P2, PT, R2, 0x7fffff4d, PT ;  /* 0x7fffff4d0200780c */ /* 0x000fe40003f46070 */
[----:B------:R-:W-:Y:S01]  /*53b0*/  IADD3 R2, R211, -0x98, RZ ;  /* 0xffffff68d3027810 */ /* 0x000fe20007ffe0ff */
[----:B------:R-:W-:-:S03]  /*53c0*/  IMAD.WIDE R128, R3, 0x4, R128 ;  /* 0x0000000403807825 */ /* 0x000fc600078e0280 */
[----:B------:R-:W-:Y:S01]  /*53d0*/  ISETP.GE.U32.AND P3, PT, R2, 0x7fffff49, PT ;  /* 0x7fffff490200780c */ /* 0x000fe20003f66070 */
[----:B------:R-:W-:Y:S01]  /*53e0*/  IMAD.WIDE R122, R3, 0x4, R122 ;  /* 0x00000004037a7825 */ /* 0x000fe200078e027a */
[C---:B------:R-:W-:Y:S02]  /*53f0*/  IADD3 R2, R211.reuse, -0x9c, RZ ;  /* 0xffffff64d3027810 */ /* 0x040fe40007ffe0ff */
[----:B------:R-:W-:Y:S01]  /*5400*/  IADD3 R211, R211, -0xa0, RZ ;  /* 0xffffff60d3d37810 */ /* 0x000fe20007ffe0ff */
[----:B------:R-:W-:Y:S01]  /*5410*/  IMAD.WIDE R116, R3, 0x4, R116 ;  /* 0x0000000403747825 */ /* 0x000fe200078e0274 */
[----:B------:R-:W-:-:S03]  /*5420*/  ISETP.GE.U32.AND P6, PT, R2, 0x7fffff45, PT ;  /* 0x7fffff450200780c */ /* 0x000fc60003fc6070 */
[----:B------:R-:W-:Y:S02]  /*5430*/  IMAD.U32 R3, RZ, RZ, UR40 ;  /* 0x00000028ff037e24 */ /* 0x000fe4000f8e00ff */
[----:B------:R-:W-:-:S04]  /*5440*/  IMAD.WIDE R18, R5, 0x4, R18 ;  /* 0x0000000405127825 */ /* 0x000fc800078e0212 */
[----:B------:R-:W-:-:S04]  /*5450*/  IMAD.WIDE R102, R3, 0x4, R102 ;  /* 0x0000000403667825 */ /* 0x000fc800078e0266 */
[----:B------:R-:W-:Y:S01]  /*5460*/  IMAD.WIDE R14, R5, 0x4, R14 ;  /* 0x00000004050e7825 */ /* 0x000fe200078e020e */
[----:B------:R3:W-:Y:S01]  /*5470*/  LDGSTS.E [R217+0x11600], [R102.64], !P5 ;  /* 0x1160000066d97fae */ /* 0x0007e2000e92184e */
[----:B------:R-:W-:Y:S02]  /*5480*/  ISETP.GE.U32.AND P5, PT, R211, 0x7fffff41, PT ;  /* 0x7fffff41d300780c */ /* 0x000fe40003fa6070 */
[----:B------:R-:W-:-:S04]  /*5490*/  IMAD.WIDE R110, R7, 0x4, R110 ;  /* 0x00000004076e7825 */ /* 0x000fc800078e026e */
[----:B------:R-:W-:-:S04]  /*54a0*/  IMAD.WIDE R124, R7, 0x4, R124 ;  /* 0x00000004077c7825 */ /* 0x000fc800078e027c */
[----:B------:R-:W-:-:S04]  /*54b0*/  IMAD.WIDE R118, R7, 0x4, R118 ;  /* 0x0000000407767825 */ /* 0x000fc800078e0276 */
[----:B------:R-:W-:-:S04]  /*54c0*/  IMAD.WIDE R112, R7, 0x4, R112 ;  /* 0x0000000407707825 */ /* 0x000fc800078e0270 */
[----:B------:R-:W-:-:S04]  /*54d0*/  IMAD.WIDE R16, R7, 0x4, R16 ;  /* 0x0000000407107825 */ /* 0x000fc800078e0210 */
[----:B------:R-:W-:Y:S02]  /*54e0*/  IMAD.U32 R5, RZ, RZ, UR40 ;  /* 0x00000028ff057e24 */ /* 0x000fe4000f8e00ff */
[----:B------:R-:W-:-:S04]  /*54f0*/  IMAD.WIDE R120, R9, 0x4, R120 ;  /* 0x0000000409787825 */ /* 0x000fc800078e0278 */
[----:B------:R-:W-:-:S04]  /*5500*/  IMAD.WIDE R20, R9, 0x4, R20 ;  /* 0x0000000409147825 */ /* 0x000fc800078e0214 */
[----:B------:R-:W-:-:S04]  /*5510*/  IMAD.WIDE R12, R9, 0x4, R12 ;  /* 0x00000004090c7825 */ /* 0x000fc800078e020c */
[----:B------:R-:W-:Y:S02]  /*5520*/  IMAD.U32 R7, RZ, RZ, UR40 ;  /* 0x00000028ff077e24 */ /* 0x000fe4000f8e00ff */
[----:B------:R-:W-:Y:S02]  /*5530*/  IMAD.U32 R9, RZ, RZ, UR40 ;  /* 0x00000028ff097e24 */ /* 0x000fe4000f8e00ff */
[----:B------:R-:W-:-:S04]  /*5540*/  IMAD.WIDE R104, R3, 0x4, R104 ;  /* 0x0000000403687825 */ /* 0x000fc800078e0268 */
[----:B------:R-:W-:Y:S01]  /*5550*/  IMAD.WIDE R106, R5, 0x4, R106 ;  /* 0x00000004056a7825 */ /* 0x000fe200078e026a */
[----:B------:R3:W-:Y:S03]  /*5560*/  LDGSTS.E [R217+0x11e00], [R104.64], !P1 ;  /* 0x11e0000068d97fae */ /* 0x0007e6000c92184e */
[----:B------:R-:W-:Y:S01]  /*5570*/  IMAD.WIDE R98, R7, 0x4, R98 ;  /* 0x0000000407627825 */ /* 0x000fe200078e0262 */
[----:B------:R3:W-:Y:S03]  /*5580*/  LDGSTS.E [R217+0x12600], [R106.64], !P2 ;  /* 0x126000006ad97fae */ /* 0x0007e6000d12184e */
[----:B------:R-:W-:Y:S01]  /*5590*/  IMAD.WIDE R100, R9, 0x4, R100 ;  /* 0x0000000409647825 */ /* 0x000fe200078e0264 */
[----:B------:R3:W-:Y:S03]  /*55a0*/  LDGSTS.E [R217+0x12e00], [R98.64], !P3 ;  /* 0x12e0000062d97fae */ /* 0x0007e6000d92184e */
[----:B------:R-:W-:Y:S01]  /*55b0*/  IMAD.WIDE R108, R11, 0x4, R108 ;  /* 0x000000040b6c7825 */ /* 0x000fe200078e026c */
[----:B------:R3:W-:Y:S04]  /*55c0*/  LDGSTS.E [R217+0x13600], [R100.64], !P6 ;  /* 0x1360000064d97fae */ /* 0x0007e8000f12184e */
[----:B------:R3:W-:Y:S04]  /*55d0*/  LDGSTS.E [R217+0x13e00], [R108.64], !P5 ;  /* 0x13e000006cd97fae */ /* 0x0007e8000e92184e */
[----:B------:R-:W0:Y:S04]  /*55e0*/  LDGDEPBAR ;  /* 0x00000000000079af */ /* 0x000e280000000000 */
        /* <DEDUP_REMOVED lines=16> */
[----:B------:R-:W0:Y:S01]  /*56f0*/  LDGDEPBAR ;  /* 0x00000000000079af */ /* 0x000e220000000000 */
[----:B------:R-:W-:Y:S05]  /*5700*/  @P0 BRA `(.L_x_0) ;  /* 0x0000022000000947 */ /* 0x000fea0003800000 */
[----:B------:R-:W-:Y:S01]  /*5710*/  IMAD.SHL.U32 R210, R206, 0x20, RZ ;  /* 0x00000020ced27824 */ /* 0x000fe200078e00ff */
[----:B---3--:R-:W-:Y:S01]  /*5720*/  CS2R R64, SRZ ;  /* 0x0000000000407805 */ /* 0x008fe2000001ff00 */
[----:B------:R-:W-:Y:S01]  /*5730*/  CS2R R66, SRZ ;  /* 0x0000000000427805 */ /* 0x000fe2000001ff00 */
        /* <DEDUP_REMOVED lines=30> */
[----:B------:R-:W-:Y:S05]  /*5920*/  BRA `(.L_x_1) ;  /* 0x00002db000007947 */ /* 0x000fea0003800000 */
.L_x_0:
[----:B------:R-:W-:Y:S01]  /*5930*/  SHF.R.S32.HI R2, RZ, 0x1f, R32 ;  /* 0x0000001fff027819 */ /* 0x000fe20000011420 */
[----:B------:R-:W-:Y:S01]  /*5940*/  IMAD.U32 R4, RZ, RZ, UR38 ;  /* 0x00000026ff047e24 */ /* 0x000fe2000f8e00ff */
[C---:B------:R-:W-:Y:S01]  /*5950*/  IADD3 R202, P2, R32.reuse, R63, RZ ;  /* 0x0000003f20ca7210 */ /* 0x040fe20007f5e0ff */
[----:B------:R-:W-:Y:S01]  /*5960*/  IMAD.U32 R6, RZ, RZ, UR37 ;  /* 0x00000025ff067e24 */ /* 0x000fe2000f8e00ff */
[C---:B------:R-:W-:Y:S01]  /*5970*/  IADD3 R200, P1, R32.reuse, R61, RZ ;  /* 0x0000003d20c87210 */ /* 0x040fe20007f3e0ff */
[----:B------:R-:W-:Y:S01]  /*5980*/  IMAD.U32 R8, RZ, RZ, UR36 ;  /* 0x00000024ff087e24 */ /* 0x000fe2000f8e00ff */
[-C--:B------:R-:W-:Y:S01]  /*5990*/  LEA.HI.X.SX32 R203, R63, R2.reuse, 0x1, P2 ;  /* 0x000000023fcb7211 */ /* 0x080fe200010f0eff */
[----:B------:R-:W-:Y:S01]  /*59a0*/  IMAD.U32 R10, RZ, RZ, UR35 ;  /* 0x00000023ff0a7e24 */ /* 0x000fe2000f8e00ff */
[C---:B------:R-:W-:Y:S01]  /*59b0*/  IADD3 R198, P0, R32.reuse, R59, RZ ;  /* 0x0000003b20c67210 */ /* 0x040fe20007f1e0ff */
[----:B---3--:R-:W-:Y:S01]  /*59c0*/  IMAD.U32 R12, RZ, RZ, UR34 ;  /* 0x00000022ff0c7e24 */ /* 0x008fe2000f8e00ff */
[C---:B------:R-:W-:Y:S01]  /*59d0*/  IADD3 R196, P4, R32.reuse, R57, RZ ;  /* 0x0000003920c47210 */ /* 0x040fe20007f9e0ff */
[----:B------:R-:W-:Y:S01]  /*59e0*/  IMAD.U32 R14, RZ, RZ, UR33 ;  /* 0x00000021ff0e7e24 */ /* 0x000fe2000f8e00ff */
        /* <DEDUP_REMOVED lines=8> */
[-C--:B------:R-:W-:Y:S01]  /*5a70*/  LEA.HI.X.SX32 R201, R61, R2.reuse, 0x1, P1 ;  /* 0x000000023dc97211 */ /* 0x080fe200008f0eff */
[----:B------:R-:W-:Y:S01]  /*5a80*/  IMAD.U32 R40, RZ, RZ, UR4 ;  /* 0x00000004ff287e24 */ /* 0x000fe2000f8e00ff */
[----:B------:R-:W-:Y:S01]  /*5a90*/  IADD3 R186, P1, R32, R47, RZ ;  /* 0x0000002f20ba7210 */ /* 0x000fe20007f3e0ff */
[----:B------:R-:W-:Y:S01]  /*5aa0*/  IMAD.U32 R26, RZ, RZ, UR12 ;  /* 0x0000000cff1a7e24 */ /* 0x000fe2000f8e00ff */
[-C--:B------:R-:W-:Y:S01]  /*5ab0*/  LEA.HI.X.SX32 R199, R59, R2.reuse, 0x1, P0 ;  /* 0x000000023bc77211 */ /* 0x080fe200000f0eff */
        /* <DEDUP_REMOVED lines=8> */
[----:B------:R-:W-:Y:S01]  /*5b40*/  IMAD.SHL.U32 R210, R206, 0x20, RZ ;  /* 0x00000020ced27824 */ /* 0x000fe200078e00ff */
[-C--:B------:R-:W-:Y:S01]  /*5b50*/  LEA.HI.X.SX32 R189, R49, R2.reuse, 0x1, P2 ;  /* 0x0000000231bd7211 */ /* 0x080fe200010f0eff */
[----:B------:R-:W-:Y:S01]  /*5b60*/  USHF.R.S32.HI UR9, URZ, 0x1f, UR40 ;  /* 0x0000001f3f097899 */ /* 0x000fe20008011428 */
[C---:B------:R-:W-:Y:S01]  /*5b70*/  IADD3 R184, P0, R32.reuse, R45, RZ ;  /* 0x0000002d20b87210 */ /* 0x040fe20007f1e0ff */
[----:B------:R-:W-:Y:S01]  /*5b80*/  ULDC.64 UR4, c[0x0][0x168] ;  /* 0x00005a0000047ab9 */ /* 0x000fe20000000a00 */
[C---:B------:R-:W-:Y:S01]  /*5b90*/  IADD3 R182, P4, R32.reuse, R43, RZ ;  /* 0x0000002b20b67210 */ /* 0x040fe20007f9e0ff */
[----:B------:R-:W-:Y:S01]  /*5ba0*/  IMAD.MOV.U32 R209, RZ, RZ, RZ ;  /* 0x000000ffffd17224 */ /* 0x000fe200078e00ff */
[C---:B------:R-:W-:Y:S01]  /*5bb0*/  IADD3 R180, P6, R32.reuse, R41, RZ ;  /* 0x0000002920b47210 */ /* 0x040fe20007fde0ff */
[----:B------:R-:W-:Y:S01]  /*5bc0*/  IMAD.MOV.U32 R208, RZ, RZ, 0x4 ;  /* 0x00000004ffd07424 */ /* 0x000fe200078e00ff */
[C---:B------:R-:W-:Y:S01]  /*5bd0*/  IADD3 R178, P5, R32.reuse, R39, RZ ;  /* 0x0000002720b27210 */ /* 0x040fe20007fbe0ff */
[----:B------:R-:W-:Y:S01]  /*5be0*/  IMAD.MOV.U32 R207, RZ, RZ, -0x1 ;  /* 0xffffffffffcf7424 */ /* 0x000fe200078e00ff */
[C---:B------:R-:W-:Y:S01]  /*5bf0*/  IADD3 R176, P3, R32.reuse, R37, RZ ;  /* 0x0000002520b07210 */ /* 0x040fe20007f7e0ff */
[----:B------:R-:W-:Y:S01]  /*5c00*/  CS2R R64, SRZ ;  /* 0x0000000000407805 */ /* 0x000fe2000001ff00 */
[C---:B------:R-:W-:Y:S01]  /*5c10*/  IADD3 R174, P2, R32.reuse, R35, RZ ;  /* 0x0000002320ae7210 */ /* 0x040fe20007f5e0ff */
[----:B------:R-:W-:Y:S01]  /*5c20*/  CS2R R66, SRZ ;  /* 0x0000000000427805 */ /* 0x000fe2000001ff00 */
[-C--:B------:R-:W-:Y:S01]  /*5c30*/  LEA.HI.X.SX32 R187, R47, R2.reuse, 0x1, P1 ;  /* 0x000000022fbb7211 */ /* 0x080fe200008f0eff */
[----:B------:R-:W-:Y:S01]  /*5c40*/  CS2R R60, SRZ ;  /* 0x00000000003c7805 */ /* 0x000fe2000001ff00 */
[----:B------:R-:W-:Y:S01]  /*5c50*/  IADD3 R32, P1, R32, R33, RZ ;  /* 0x0000002120207210 */ /* 0x000fe20007f3e0ff */
[----:B------:R-:W-:Y:S01]  /*5c60*/  CS2R R62, SRZ ;  /* 0x00000000003e7805 */ /* 0x000fe2000001ff00 */
[-C--:B------:R-:W-:Y:S01]  /*5c70*/  LEA.HI.X.SX32 R185, R45, R2.reuse, 0x1, P0 ;  /* 0x000000022db97211 */ /* 0x080fe200000f0eff */
        /* <DEDUP_REMOVED lines=11> */
[----:B------:R-:W-:Y:S01]  /*5d30*/  LEA.HI.X.SX32 R173, R33, R2, 0x1, P1 ;  /* 0x0000000221ad7211 */ /* 0x000fe200008f0eff */
[----:B------:R-:W-:Y:S01]  /*5d40*/  IMAD.U32 R2, RZ, RZ, UR39 ;  /* 0x00000027ff027e24 */ /* 0x000fe2000f8e00ff */
[----:B------:R-:W-:Y:S01]  /*5d50*/  SHF.R.S32.HI R25, RZ, 0x1f, R0 ;  /* 0x0000001fff197819 */ /* 0x000fe20000011400 */
[----:B------:R-:W-:Y:S01]  /*5d60*/  CS2R R72, SRZ ;  /* 0x0000000000487805 */ /* 0x000fe2000001ff00 */
[C---:B------:R-:W-:Y:S01]  /*5d70*/  IADD3 R170, P2, R0.reuse, UR39, RZ ;  /* 0x0000002700aa7c10 */ /* 0x040fe2000ff5e0ff */
[----:B------:R-:W-:Y:S01]  /*5d80*/  CS2R R74, SRZ ;  /* 0x00000000004a7805 */ /* 0x000fe2000001ff00 */
[C---:B------:R-:W-:Y:S01]  /*5d90*/  IADD3 R168, P3, R0.reuse, UR38, RZ ;  /* 0x0000002600a87c10 */ /* 0x040fe2000ff7e0ff */
[----:B------:R-:W-:Y:S01]  /*5da0*/  CS2R R76, SRZ ;  /* 0x00000000004c7805 */ /* 0x000fe2000001ff00 */
[C---:B------:R-:W-:Y:S01]  /*5db0*/  IADD3 R166, P4, R0.reuse, UR37, RZ ;  /* 0x0000002500a67c10 */ /* 0x040fe2000ff9e0ff */
[----:B------:R-:W-:Y:S01]  /*5dc0*/  CS2R R78, SRZ ;  /* 0x00000000004e7805 */ /* 0x000fe2000001ff00 */
[----:B------:R-:W-:Y:S01]  /*5dd0*/  IADD3 R164, P5, R0, UR36, RZ ;  /* 0x0000002400a47c10 */ /* 0x000fe2000ffbe0ff */
[----:B------:R-:W-:Y:S01]  /*5de0*/  CS2R R80, SRZ ;  /* 0x0000000000507805 */ /* 0x000fe2000001ff00 */
[-C--:B------:R-:W-:Y:S01]  /*5df0*/  LEA.HI.X.SX32 R171, R2, R25.reuse, 0x1, P2 ;  /* 0x0000001902ab7211 */ /* 0x080fe200010f0eff */
[----:B------:R-:W-:Y:S01]  /*5e00*/  IMAD.U32 R2, RZ, RZ, UR32 ;  /* 0x00000020ff027e24 */ /* 0x000fe2000f8e00ff */
[-C--:B------:R-:W-:Y:S01]  /*5e10*/  LEA.HI.X.SX32 R169, R4, R25.reuse, 0x1, P3 ;  /* 0x0000001904a97211 */ /* 0x080fe200018f0eff */
[----:B------:R-:W-:Y:S01]  /*5e20*/  IMAD.U32 R4, RZ, RZ, UR31 ;  /* 0x0000001fff047e24 */ /* 0x000fe2000f8e00ff */
[-C--:B------:R-:W-:Y:S01]  /*5e30*/  LEA.HI.X.SX32 R167, R6, R25.reuse, 0x1, P4 ;  /* 0x0000001906a77211 */ /* 0x080fe200020f0eff */
[----:B------:R-:W-:Y:S01]  /*5e40*/  IMAD.U32 R6, RZ, RZ, UR30 ;  /* 0x0000001eff067e24 */ /* 0x000fe2000f8e00ff */
[C---:B------:R-:W-:Y:S01]  /*5e50*/  IADD3 R162, P6, R0.reuse, UR35, RZ ;  /* 0x0000002300a27c10 */ /* 0x040fe2000ffde0ff */
[----:B------:R-:W-:Y:S01]  /*5e60*/  CS2R R82, SRZ ;  /* 0x0000000000527805 */ /* 0x000fe2000001ff00 */
        /* <DEDUP_REMOVED lines=49> */
[----:B------:R-:W-:Y:S01]  /*6180*/  CS2R R110, SRZ ;  /* 0x00000000006e7805 */ /* 0x000fe2000001ff00 */
[-C--:B------:R-:W-:Y:S01]  /*6190*/  LEA.HI.X.SX32 R141, R4, R25.reuse, 0x1, P3 ;  /* 0x00000019048d7211 */ /* 0x080fe200018f0eff */
[----:B------:R-:W-:Y:S01]  /*61a0*/  CS2R R116, SRZ ;  /* 0x0000000000747805 */ /* 0x000fe2000001ff00 */
[----:B------:R-:W-:Y:S01]  /*61b0*/  LEA.HI.X.SX32 R131, R6, R25, 0x1, P4 ;  /* 0x0000001906837211 */ /* 0x000fe200020f0eff */
[----:B------:R-:W-:Y:S01]  /*61c0*/  CS2R R118, SRZ ;  /* 0x0000000000767805 */ /* 0x000fe2000001ff00 */
[----:B------:R-:W-:Y:S01]  /*61d0*/  IADD3 R126, P6, R0, UR21, RZ ;  /* 0x00000015007e7c10 */ /* 0x000fe2000ffde0ff */
[----:B------:R-:W-:Y:S01]  /*61e0*/  IMAD.SHL.U32 R172, R32, 0x4, RZ ;  /* 0x0000000420ac7824 */ /* 0x000fe200078e00ff */
[----:B------:R-:W-:-:S02]  /*61f0*/  IADD3 R124, P0, R0, UR20, RZ ;  /* 0x00000014007c7c10 */ /* 0x000fc4000ff1e0ff */
[C---:B------:R-:W-:Y:S02]  /*6200*/  IADD3 R3, P1, R0.reuse, UR19, RZ ;  /* 0x0000001300037c10 */ /* 0x040fe4000ff3e0ff */
[C---:B------:R-:W-:Y:S02]  /*6210*/  IADD3 R5, P2, R0.reuse, UR18, RZ ;  /* 0x0000001200057c10 */ /* 0x040fe4000ff5e0ff */
[C---:B------:R-:W-:Y:S02]  /*6220*/  IADD3 R7, P3, R0.reuse, UR17, RZ ;  /* 0x0000001100077c10 */ /* 0x040fe4000ff7e0ff */
[----:B------:R-:W-:Y:S02]  /*6230*/  IADD3 R9, P4, R0, UR16, RZ ;  /* 0x0000001000097c10 */ /* 0x000fe4000ff9e0ff */
[-C--:B------:R-:W-:Y:S02]  /*6240*/  LEA.HI.X.SX32 R129, R8, R25.reuse, 0x1, P5 ;  /* 0x0000001908817211 */ /* 0x080fe400028f0eff */
[----:B------:R-:W-:Y:S01]  /*6250*/  IADD3 R11, P5, R0, UR13, RZ ;  /* 0x0000000d000b7c10 */ /* 0x000fe2000ffbe0ff */
[----:B------:R-:W-:Y:S01]  /*6260*/  UMOV UR13, 0x14 ;  /* 0x00000014000d7882 */ /* 0x000fe20000000000 */
[-C--:B------:R-:W-:Y:S01]  /*6270*/  LEA.HI.X.SX32 R127, R10, R25.reuse, 0x1, P6 ;  /* 0x000000190a7f7211 */ /* 0x080fe200030f0eff */
[----:B------:R-:W-:Y:S01]  /*6280*/  UIMAD.WIDE.U32 UR4, UR8, UR13, UR4 ;  /* 0x0000000d080472a5 */ /* 0x000fe2000f8e0004 */
[----:B------:R-:W-:-:S02]  /*6290*/  LEA.HI.X.SX32 R125, R12, R25, 0x1, P0 ;  /* 0x000000190c7d7211 */ /* 0x000fc400000f0eff */
[-C--:B------:R-:W-:Y:S02]  /*62a0*/  LEA.HI.X.SX32 R2, R14, R25.reuse, 0x1, P1 ;  /* 0x000000190e027211 */ /* 0x080fe400008f0eff */
[-C--:B------:R-:W-:Y:S02]  /*62b0*/  LEA.HI.X.SX32 R4, R16, R25.reuse, 0x1, P2 ;  /* 0x0000001910047211 */ /* 0x080fe400010f0eff */
[-C--:B------:R-:W-:Y:S02]  /*62c0*/  LEA.HI.X.SX32 R6, R18, R25.reuse, 0x1, P3 ;  /* 0x0000001912067211 */ /* 0x080fe400018f0eff */
[----:B------:R-:W-:Y:S02]  /*62d0*/  LEA.HI.X.SX32 R8, R20, R25, 0x1, P4 ;  /* 0x0000001914087211 */ /* 0x000fe400020f0eff */
[----:B------:R-:W-:Y:S02]  /*62e0*/  LOP3.LUT R24, R206, 0x7, RZ, 0xc0, !PT ;  /* 0x00000007ce187812 */ /* 0x000fe400078ec0ff */
[----:B------:R-:W-:-:S02]  /*62f0*/  IADD3 R13, P6, R0, UR12, RZ ;  /* 0x0000000c000d7c10 */ /* 0x000fc4000ffde0ff */
[----:B------:R-:W-:Y:S01]  /*6300*/  IADD3 R15, P0, R0, UR11, RZ ;  /* 0x0000000b000f7c10 */ /* 0x000fe2000ff1e0ff */
[----:B------:R-:W-:Y:S01]  /*6310*/  IMAD R27, R24, 0x90, RZ ;  /* 0x00000090181b7824 */ /* 0x000fe200078e02ff */
[----:B------:R-:W-:Y:S01]  /*6320*/  IADD3 R17, P1, R0, UR10, RZ ;  /* 0x0000000a00117c10 */ /* 0x000fe2000ff3e0ff */
[----:B------:R-:W-:Y:S01]  /*6330*/  IMAD.SHL.U32 R24, R206, 0x2, RZ ;  /* 0x00000002ce187824 */ /* 0x000fe200078e00ff */
[C---:B------:R-:W-:Y:S01]  /*6340*/  IADD3 R19, P2, R0.reuse, UR7, RZ ;  /* 0x0000000700137c10 */ /* 0x040fe2000ff5e0ff */
[----:B------:R-:W-:Y:S01]  /*6350*/  USHF.R.S32.HI UR10, URZ, 0x1f, UR8 ;  /* 0x0000001f3f0a7899 */ /* 0x000fe20008011408 */
[C---:B------:R-:W-:Y:S01]  /*6360*/  IADD3 R21, P3, R0.reuse, UR6, RZ ;  /* 0x0000000600157c10 */ /* 0x040fe2000ff7e0ff */
[----:B------:R-:W-:Y:S01]  /*6370*/  ULDC.64 UR6, c[0x0][0x160] ;  /* 0x0000580000067ab9 */ /* 0x000fe20000000a00 */
[----:B------:R-:W-:Y:S01]  /*6380*/  IADD3 R23, P4, R0, c[0x0][0x188], RZ ;  /* 0x0000620000177a10 */ /* 0x000fe20007f9e0ff */
[----:B------:R-:W-:Y:S01]  /*6390*/  UIMAD UR12, UR10, 0x14, URZ ;  /* 0x000000140a0c78a4 */ /* 0x000fe2000f8e023f */
[-C--:B------:R-:W-:Y:S01]  /*63a0*/  LEA.HI.X.SX32 R10, R22, R25.reuse, 0x1, P5 ;  /* 0x00000019160a7211 */ /* 0x080fe200028f0eff */
[----:B------:R-:W-:Y:S01]  /*63b0*/  UIMAD.WIDE.U32 UR6, UR40, UR13, UR6 ;  /* 0x0000000d280672a5 */ /* 0x000fe2000f8e0006 */
[-C--:B------:R-:W-:Y:S01]  /*63c0*/  LEA.HI.X.SX32 R12, R26, R25.reuse, 0x1, P6 ;  /* 0x000000191a0c7211 */ /* 0x080fe200030f0eff */
[----:B------:R-:W-:Y:S01]  /*63d0*/  UIMAD UR13, UR9, 0x14, URZ ;  /* 0x00000014090d78a4 */ /* 0x000fe2000f8e023f */
[-C--:B------:R-:W-:Y:S01]  /*63e0*/  LEA.HI.X.SX32 R14, R28, R25.reuse, 0x1, P0 ;  /* 0x000000191c0e7211 */ /* 0x080fe200000f0eff */
[----:B------:R-:W-:Y:S01]  /*63f0*/  USHF.L.U64.HI UR11, UR8, 0x2, UR10 ;  /* 0x00000002080b7899 */ /* 0x000fe2000801020a */
[-C--:B------:R-:W-:Y:S01]  /*6400*/  LEA.HI.X.SX32 R16, R30, R25.reuse, 0x1, P1 ;  /* 0x000000191e107211 */ /* 0x080fe200008f0eff */
[----:B------:R-:W-:Y:S01]  /*6410*/  USHF.L.U64.HI UR10, UR40, 0x2, UR9 ;  /* 0x00000002280a7899 */ /* 0x000fe20008010209 */
[-C--:B------:R-:W-:Y:S01]  /*6420*/  LEA.HI.X.SX32 R18, R36, R25.reuse, 0x1, P2 ;  /* 0x0000001924127211 */ /* 0x080fe200010f0eff */
[----:B------:R-:W-:Y:S01]  /*6430*/  UIADD3 UR9, UR5, UR12, URZ ;  /* 0x0000000c05097290 */ /* 0x000fe2000fffe03f */
[-C--:B------:R-:W-:Y:S01]  /*6440*/  LEA.HI.X.SX32 R20, R38, R25.reuse, 0x1, P3 ;  /* 0x0000001926147211 */ /* 0x080fe200018f0eff */
[----:B------:R-:W-:Y:S01]  /*6450*/  UIADD3 UR5, UR7, UR13, URZ ;  /* 0x0000000d07057290 */ /* 0x000fe2000fffe03f */
[----:B------:R-:W-:-:S02]  /*6460*/  LEA.HI.X.SX32 R22, R40, R25, 0x1, P4 ;  /* 0x0000001928167211 */ /* 0x000fc400020f0eff */
[----:B------:R-:W-:Y:S02]  /*6470*/  SHF.L.U64.HI R0, R0, 0x2, R25 ;  /* 0x0000000200007819 */ /* 0x000fe40000010219 */
[----:B------:R-:W-:Y:S02]  /*6480*/  SHF.R.S32.HI R25, RZ, 0x1f, R34 ;  /* 0x0000001fff197819 */ /* 0x000fe40000011422 */
[C---:B------:R-:W-:Y:S01]  /*6490*/  SHF.L.U64.HI R203, R202.reuse, 0x2, R203 ;  /* 0x00000002cacb7819 */ /* 0x040fe200000102cb */
[----:B------:R-:W-:Y:S01]  /*64a0*/  IMAD.SHL.U32 R202, R202, 0x4, RZ ;  /* 0x00000004caca7824 */ /* 0x000fe200078e00ff */
[----:B------:R-:W-:Y:S02]  /*64b0*/  LEA.HI R222, R25, R34, RZ, 0x5 ;  /* 0x0000002219de7211 */ /* 0x000fe400078f28ff */
[----:B------:R-:W-:Y:S02]  /*64c0*/  LOP3.LUT R25, R27, 0x30, R24, 0x78, !PT ;  /* 0x000000301b197812 */ /* 0x000fe400078e7818 */
[----:B------:R-:W-:-:S02]  /*64d0*/  LOP3.LUT R24, R206, 0x3, RZ, 0xc0, !PT ;  /* 0x00000003ce187812 */ /* 0x000fc400078ec0ff */
[----:B------:R-:W-:Y:S02]  /*64e0*/  SHF.R.S32.HI R222, RZ, 0x5, R222 ;  /* 0x00000005ffde7819 */ /* 0x000fe400000114de */
[----:B------:R-:W-:Y:S01]  /*64f0*/  LOP3.LUT R214, R25, 0x400, R210, 0xf8, !PT ;  /* 0x0000040019d67812 */ /* 0x000fe200078ef8d2 */
[----:B------:R-:W-:Y:S01]  /*6500*/  IMAD R27, R24, 0x220, RZ ;  /* 0x00000220181b7824 */ /* 0x000fe200078e02ff */
[C---:B------:R-:W-:Y:S01]  /*6510*/  SHF.L.U64.HI R201, R200.reuse, 0x2, R201 ;  /* 0x00000002c8c97819 */ /* 0x040fe200000102c9 */
[----:B------:R-:W-:Y:S01]  /*6520*/  IMAD.SHL.U32 R200, R200, 0x4, RZ ;  /* 0x00000004c8c87824 */ /* 0x000fe200078e00ff */
[C---:B------:R-:W-:Y:S01]  /*6530*/  SHF.L.U64.HI R199, R198.reuse, 0x2, R199 ;  /* 0x00000002c6c77819 */ /* 0x040fe200000102c7 */
[----:B------:R-:W-:Y:S01]  /*6540*/  IMAD.SHL.U32 R198, R198, 0x4, RZ ;  /* 0x00000004c6c67824 */ /* 0x000fe200078e00ff */
[----:B------:R-:W-:Y:S02]  /*6550*/  LOP3.LUT R218, R27, 0x5c, R206, 0x78, !PT ;  /* 0x0000005c1bda7812 */ /* 0x000fe400078e78ce */
[C---:B------:R-:W-:Y:S01]  /*6560*/  SHF.L.U64.HI R197, R196.reuse, 0x2, R197 ;  /* 0x00000002c4c57819 */ /* 0x040fe200000102c5 */
[----:B------:R-:W-:Y:S01]  /*6570*/  IMAD.SHL.U32 R196, R196, 0x4, RZ ;  /* 0x00000004c4c47824 */ /* 0x000fe200078e00ff */
        /* <DEDUP_REMOVED lines=84> */
[----:B------:R-:W-:-:S02]  /*6ac0*/  SHF.L.U64.HI R173, R32, 0x2, R173 ;  /* 0x0000000220ad7819 */ /* 0x000fc400000102ad */
[----:B------:R-:W-:Y:S02]  /*6ad0*/  IADD3 R220, R222, -0x5, RZ ;  /* 0xfffffffbdedc7810 */ /* 0x000fe40007ffe0ff */
[----:B------:R-:W-:Y:S02]  /*6ae0*/  LOP3.LUT R216, R218, 0x20, RZ, 0x3c, !PT ;  /* 0x00000020dad87812 */ /* 0x000fe400078e3cff */
[----:B------:R-:W-:Y:S02]  /*6af0*/  LOP3.LUT R212, R214, 0x40, RZ, 0x3c, !PT ;  /* 0x00000040d6d47812 */ /* 0x000fe400078e3cff */
.L_x_2:
[----:B------:R-:W-:-:S04]  /*6b00*/  DEPBAR.LE SB0, 0x8 ;  /* 0x000082000000791a */ /* 0x000fc80000000000 */
[----:B------:R-:W-:Y:S01]  /*6b10*/  IADD3 R207, R207, 0x1, RZ ;  /* 0x00000001cfcf7810 */ /* 0x000fe20007ffe0ff */
[----:B------:R-:W-:Y:S01]  /*6b20*/  BAR.SYNC.DEFER_BLOCKING 0x0 ;  /* 0x0000000000007b1d */ /* 0x000fe20000010000 */
[----:B------:R-:W-:Y:S02]  /*6b30*/  ISETP.GT.AND P3, PT, R211, 0x8, PT ;  /* 0x00000008d300780c */ /* 0x000fe40003f64270 */
[----:B------:R-:W-:Y:S02]  /*6b40*/  ISETP.GT.AND P0, PT, R207, 0x4, PT ;  /* 0x00000004cf00780c */ /* 0x000fe40003f04270 */
[----:B------:R-:W-:Y:S02]  /*6b50*/  ISETP.GT.AND P1, PT, R211, RZ, PT ;  /* 0x000000ffd300720c */ /* 0x000fe40003f24270 */
[----:B------:R-:W-:Y:S02]  /*6b60*/  SEL R207, R207, RZ, !P0 ;  /* 0x000000ffcfcf7207 */ /* 0x000fe40004000000 */
[----:B------:R-:W-:-:S02]  /*6b70*/  ISETP.GE.AND P0, PT, R209, R220, PT ;  /* 0x000000dcd100720c */ /* 0x000fc40003f06270 */
[----:B------:R-:W-:Y:S01]  /*6b80*/  ISETP.GT.AND P2, PT, R211, 0x4, PT ;  /* 0x00000004d300780c */ /* 0x000fe20003f44270 */
[C---:B------:R-:W-:Y:S01]  /*6b90*/  IMAD R228, R207.reuse, 0x4000, R218 ;  /* 0x00004000cfe47824 */ /* 0x040fe200078e02da */
[----:B------:R-:W-:Y:S01]  /*6ba0*/  IADD3 R208, R208, 0x1, RZ ;  /* 0x00000001d0d07810 */ /* 0x000fe20007ffe0ff */
[----:B------:R-:W-:Y:S01]  /*6bb0*/  IMAD R227, R207, 0x4000, R216 ;  /* 0x00004000cfe37824 */ /* 0x000fe200078e02d8 */
[----:B------:R-:W-:Y:S01]  /*6bc0*/  ISETP.GT.AND P6, PT, R211, 0x10, PT ;  /* 0x00000010d300780c */ /* 0x000fe20003fc4270 */
[----:B------:R-:W-:Y:S01]  /*6bd0*/  IMAD R41, R207, 0x2000, R214 ;  /* 0x00002000cf297824 */ /* 0x000fe200078e02d6 */
[----:B------:R-:W-:Y:S02]  /*6be0*/  IADD3 R209, R209, 0x1, RZ ;  /* 0x00000001d1d17810 */ /* 0x000fe40007ffe0ff */
[----:B-----5:R-:W-:Y:S02]  /*6bf0*/  SEL R232, RZ, 0x4, !P6 ;  /* 0x00000004ffe87807 */ /* 0x020fe40007000000 */
[----:B------:R-:W-:Y:S04]  /*6c00*/  LDSM.16.M88.4 R24, [R41+0x14000] ;  /* 0x014000002918783b */ /* 0x000fe80000000200 */
[----:B------:R-:W-:Y:S04]  /*6c10*/  LDSM.16.M88.4 R28, [R41+0x14800] ;  /* 0x01480000291c783b */ /* 0x000fe80000000200 */
[----:B------:R-:W-:Y:S04]  /*6c20*/  LDSM.16.M88.4 R32, [R41+0x15000] ;  /* 0x015000002920783b */ /* 0x000fe80000000200 */
[----:B------:R-:W-:Y:S04]  /*6c30*/  LDSM.16.M88.4 R36, [R41+0x15800] ;  /* 0x015800002924783b */ /* 0x000fe80000000200 */
[----:B------:R-:W-:Y:S04]  /*6c40*/  LDS R104, [R228+0x100] ;  /* 0x00010000e4687984 */ /* 0x000fe80000000800 */
[----:B------:R-:W-:Y:S04]  /*6c50*/  LDS R106, [R228+0x900] ;  /* 0x00090000e46a7984 */ /* 0x000fe80000000800 */
[----:B------:R-:W-:Y:S04]  /*6c60*/  LDS R105, [R227+0x100] ;  /* 0x00010000e3697984 */ /* 0x000fe80000000800 */
[----:B------:R-:W1:Y:S04]  /*6c70*/  LDS R107, [R227+0x900] ;  /* 0x00090000e36b7984 */ /* 0x000e680000000800 */
[----:B------:R-:W-:Y:S04]  /*6c80*/  LDS R136, [R228] ;  /* 0x00000000e4887984 */ /* 0x000fe80000000800 */
[----:B------:R-:W-:Y:S04]  /*6c90*/  LDS R138, [R228+0x800] ;  /* 0x00080000e48a7984 */ /* 0x000fe80000000800 */
[----:B------:R-:W-:Y:S04]  /*6ca0*/  LDS R137, [R227] ;  /* 0x00000000e3897984 */ /* 0x000fe80000000800 */
[----:B------:R-:W2:Y:S04]  /*6cb0*/  LDS R139, [R227+0x800] ;  /* 0x00080000e38b7984 */ /* 0x000ea80000000800 */
[----:B------:R-:W-:Y:S04]  /*6cc0*/  LDS R132, [R228+0x80] ;  /* 0x00008000e4847984 */ /* 0x000fe80000000800 */
[----:B------:R-:W-:Y:S04]  /*6cd0*/  LDS R134, [R228+0x880] ;  /* 0x00088000e4867984 */ /* 0x000fe80000000800 */
[----:B------:R-:W-:Y:S04]  /*6ce0*/  LDS R133, [R227+0x80] ;  /* 0x00008000e3857984 */ /* 0x000fe80000000800 */
[----:B------:R-:W3:Y:S04]  /*6cf0*/  LDS R135, [R227+0x880] ;  /* 0x00088000e3877984 */ /* 0x000ee80000000800 */
[----:B------:R-:W-:Y:S04]  /*6d00*/  LDS R120, [R228+0x180] ;  /* 0x00018000e4787984 */ /* 0x000fe80000000800 */
[----:B------:R-:W-:Y:S01]  /*6d10*/  LDS R122, [R228+0x980] ;  /* 0x00098000e47a7984 */ /* 0x000fe20000000800 */
[C---:B-1----:R-:W-:Y:S03]  /*6d20*/  HMMA.1688.F32.TF32 R84, R104.reuse, R24, R84 ;  /* 0x000000186854723c */ /* 0x042fe60000081054 */
[----:B------:R-:W-:Y:S04]  /*6d30*/  LDS R121, [R227+0x180] ;  /* 0x00018000e3797984 */ /* 0x000fe80000000800 */
[----:B------:R-:W1:Y:S01]  /*6d40*/  LDS R123, [R227+0x980] ;  /* 0x00098000e37b7984 */ /* 0x000e620000000800 */
[C---:B------:R-:W-:Y:S03]  /*6d50*/  HMMA.1688.F32.TF32 R88, R104.reuse, R28, R88 ;  /* 0x0000001c6858723c */ /* 0x040fe60000081058 */
[----:B------:R-:W-:Y:S04]  /*6d60*/  LDS R40, [R228+0x1000] ;  /* 0x00100000e4287984 */ /* 0x000fe80000000800 */
[----:B------:R-:W-:Y:S01]  /*6d70*/  LDS R42, [R228+0x1800] ;  /* 0x00180000e42a7984 */ /* 0x000fe20000000800 */
[C---:B------:R-:W-:Y:S03]  /*6d80*/  HMMA.1688.F32.TF32 R96, R104.reuse, R32, R96 ;  /* 0x000000206860723c */ /* 0x040fe60000081060 */
[----:B------:R-:W-:Y:S04]  /*6d90*/  LDS R41, [R227+0x1000] ;  /* 0x00100000e3297984 */ /* 0x000fe80000000800 */
[----:B------:R-:W4:Y:S01]  /*6da0*/  LDS R43, [R227+0x1800] ;  /* 0x00180000e32b7984 */ /* 0x000f220000000800 */
[----:B------:R-:W-:Y:S03]  /*6db0*/  HMMA.1688.F32.TF32 R92, R104, R36, R92 ;  /* 0x00000024685c723c */ /* 0x000fe6000008105c */
[----:B------:R-:W-:Y:S04]  /*6dc0*/  LDS R44, [R228+0x1080] ;  /* 0x00108000e42c7984 */ /* 0x000fe80000000800 */
[----:B------:R-:W-:Y:S01]  /*6dd0*/  LDS R46, [R228+0x1880] ;  /* 0x00188000e42e7984 */ /* 0x000fe20000000800 */
[C---:B--2---:R-:W-:Y:S03]  /*6de0*/  HMMA.1688.F32.TF32 R64, R136.reuse, R24, R64 ;  /* 0x000000188840723c */ /* 0x044fe60000081040 */
[----:B------:R-:W-:Y:S04]  /*6df0*/  LDS R45, [R227+0x1080] ;  /* 0x00108000e32d7984 */ /* 0x000fe80000000800 */
[----:B------:R-:W2:Y:S01]  /*6e00*/  LDS R47, [R227+0x1880] ;  /* 0x00188000e32f7984 */ /* 0x000ea20000000800 */
[C---:B------:R-:W-:Y:S03]  /*6e10*/  HMMA.1688.F32.TF32 R60, R136.reuse, R28, R60 ;  /* 0x0000001c883c723c */ /* 0x040fe6000008103c */
[----:B------:R-:W-:Y:S04]  /*6e20*/  LDS R48, [R228+0x1100] ;  /* 0x00110000e4307984 */ /* 0x000fe80000000800 */
[----:B------:R-:W-:Y:S01]  /*6e30*/  LDS R50, [R228+0x1900] ;  /* 0x00190000e4327984 */ /* 0x000fe20000000800 */
[C---:B------:R-:W-:Y:S03]  /*6e40*/  HMMA.1688.F32.TF32 R56, R136.reuse, R32, R56 ;  /* 0x000000208838723c */ /* 0x040fe60000081038 */
[----:B------:R-:W-:Y:S04]  /*6e50*/  LDS R49, [R227+0x1100] ;  /* 0x00110000e3317984 */ /* 0x000fe80000000800 */
[----:B------:R-:W5:Y:S01]  /*6e60*/  LDS R51, [R227+0x1900] ;  /* 0x00190000e3337984 */ /* 0x000f620000000800 */
[----:B------:R-:W-:Y:S03]  /*6e70*/  HMMA.1688.F32.TF32 R52, R136, R36, R52 ;  /* 0x000000248834723c */ /* 0x000fe60000081034 */
[----:B------:R-:W-:Y:S04]  /*6e80*/  LDS R104, [R228+0x1180] ;  /* 0x00118000e4687984 */ /* 0x000fe80000000800 */
[----:B------:R-:W-:Y:S01]  /*6e90*/  LDS R106, [R228+0x1980] ;  /* 0x00198000e46a7984 */ /* 0x000fe20000000800 */
[C---:B---3--:R-:W-:Y:S03]  /*6ea0*/  HMMA.1688.F32.TF32 R68, R132.reuse, R24, R68 ;  /* 0x000000188444723c */ /* 0x048fe60000081044 */
[----:B------:R-:W-:Y:S04]  /*6eb0*/  LDS R105, [R227+0x1180] ;  /* 0x00118000e3697984 */ /* 0x000fe80000000800 */
[----:B------:R-:W3:Y:S01]  /*6ec0*/  LDS R107, [R227+0x1980] ;  /* 0x00198000e36b7984 */ /* 0x000ee20000000800 */
[C---:B------:R-:W-:Y:S03]  /*6ed0*/  HMMA.1688.F32.TF32 R72, R132.reuse, R28, R72 ;  /* 0x0000001c8448723c */ /* 0x040fe60000081048 */
[----:B------:R-:W-:Y:S04]  /*6ee0*/  LDS R136, [R228+0x2100] ;  /* 0x00210000e4887984 */ /* 0x000fe80000000800 */
[----:B------:R-:W-:Y:S01]  /*6ef0*/  LDS R138, [R228+0x2900] ;  /* 0x00290000e48a7984 */ /* 0x000fe20000000800 */
[C---:B------:R-:W-:Y:S03]  /*6f00*/  HMMA.1688.F32.TF32 R76, R132.reuse, R32, R76 ;  /* 0x00000020844c723c */ /* 0x040fe6000008104c */
[----:B------:R-:W-:Y:S04]  /*6f10*/  LDS R137, [R227+0x2100] ;  /* 0x00210000e3897984 */ /* 0x000fe80000000800 */
[----:B------:R-:W-:Y:S01]  /*6f20*/  LDS R139, [R227+0x2900] ;  /* 0x00290000e38b7984 */ /* 0x000fe20000000800 */
[----:B------:R-:W-:Y:S03]  /*6f30*/  HMMA.1688.F32.TF32 R80, R132, R36, R80 ;  /* 0x000000248450723c */ /* 0x000fe60000081050 */
[----:B------:R-:W-:Y:S04]  /*6f40*/  LDS R132, [R228+0x2080] ;  /* 0x00208000e4847984 */ /* 0x000fe80000000800 */
[----:B------:R-:W-:Y:S01]  /*6f50*/  LDS R134, [R228+0x2880] ;  /* 0x00288000e4867984 */ /* 0x000fe20000000800 */
[C---:B-1----:R-:W-:Y:S03]  /*6f60*/  HMMA.1688.F32.TF32 R112, R120.reuse, R24, R112 ;  /* 0x000000187870723c */ /* 0x042fe60000081070 */
[----:B------:R-:W-:Y:S04]  /*6f70*/  LDS R133, [R227+0x2080] ;  /* 0x00208000e3857984 */ /* 0x000fe80000000800 */
[----:B------:R-:W-:Y:S01]  /*6f80*/  LDS R135, [R227+0x2880] ;  /* 0x00288000e3877984 */ /* 0x000fe20000000800 */
[C---:B------:R-:W-:Y:S08]  /*6f90*/  HMMA.1688.F32.TF32 R100, R120.reuse, R28, R100 ;  /* 0x0000001c7864723c */ /* 0x040ff00000081064 */
[C---:B------:R-:W-:Y:S07]  /*6fa0*/  HMMA.1688.F32.TF32 R108, R120.reuse, R32, R108 ;  /* 0x00000020786c723c */ /* 0x040fee000008106c */
[----:B------:R-:W-:Y:S01]  /*6fb0*/  IMAD R32, R207, 0x2000, R212 ;  /* 0x00002000cf207824 */ /* 0x000fe200078e02d4 */
[----:B------:R-:W-:Y:S01]  /*6fc0*/  HMMA.1688.F32.TF32 R116, R120, R36, R116 ;  /* 0x000000247874723c */ /* 0x000fe20000081074 */
[----:B------:R-:W-:Y:S01]  /*6fd0*/  LDS R120, [R228+0x2000] ;  /* 0x00200000e4787984 */ /* 0x000fe20000000800 */
[----:B------:R-:W-:-:S02]  /*6fe0*/  SEL R33, RZ, 0x4, !P1 ;  /* 0x00000004ff217807 */ /* 0x000fc40004800000 */
[----:B------:R-:W-:Y:S01]  /*6ff0*/  ISETP.GT.AND P1, PT, R211, 0xc, PT ;  /* 0x0000000cd300780c */ /* 0x000fe20003f24270 */
[----:B------:R-:W-:Y:S01]  /*7000*/  LDS R122, [R228+0x2800] ;  /* 0x00280000e47a7984 */ /* 0x000fe20000000800 */
[----:B------:R-:W-:Y:S02]  /*7010*/  SEL R33, R33, RZ, !P0 ;  /* 0x000000ff21217207 */ /* 0x000fe40004000000 */
[C---:B----4-:R-:W-:Y:S01]  /*7020*/  HMMA.1688.F32.TF32 R64, R40.reuse, R26, R64 ;  /* 0x0000001a2840723c */ /* 0x050fe20000081040 */
[----:B------:R-:W-:Y:S04]  /*7030*/  LDS R121, [R227+0x2000] ;  /* 0x00200000e3797984 */ /* 0x000fe80000000800 */
[----:B------:R-:W-:Y:S03]  /*7040*/  LDS R123, [R227+0x2800] ;  /* 0x00280000e37b7984 */ /* 0x000fe60000000800 */
[C---:B------:R-:W-:Y:S01]  /*7050*/  HMMA.1688.F32.TF32 R60, R40.reuse, R30, R60 ;  /* 0x0000001e283c723c */ /* 0x040fe2000008103c */
[----:B------:R-:W-:Y:S04]  /*7060*/  LDS R36, [R228+0x3080] ;  /* 0x00308000e4247984 */ /* 0x000fe80000000800 */
[----:B------:R-:W-:Y:S03]  /*7070*/  LDS R37, [R227+0x3080] ;  /* 0x00308000e3257984 */ /* 0x000fe60000000800 */
[C---:B------:R-:W-:Y:S08]  /*7080*/  HMMA.1688.F32.TF32 R56, R40.reuse, R34, R56 ;  /* 0x000000222838723c */ /* 0x040ff00000081038 */
[----:B------:R-:W-:Y:S01]  /*7090*/  HMMA.1688.F32.TF32 R52, R40, R38, R52 ;  /* 0x000000262834723c */ /* 0x000fe20000081034 */
[----:B------:R-:W1:Y:S07]  /*70a0*/  LDSM.16.M88.4 R40, [R32+0x14000] ;  /* 0x014000002028783b */ /* 0x000e6e0000000200 */
[C---:B--2---:R-:W-:Y:S08]  /*70b0*/  HMMA.1688.F32.TF32 R68, R44.reuse, R26, R68 ;  /* 0x0000001a2c44723c */ /* 0x044ff00000081044 */
[C---:B------:R-:W-:Y:S08]  /*70c0*/  HMMA.1688.F32.TF32 R72, R44.reuse, R30, R72 ;  /* 0x0000001e2c48723c */ /* 0x040ff00000081048 */
[C---:B------:R-:W-:Y:S08]  /*70d0*/  HMMA.1688.F32.TF32 R76, R44.reuse, R34, R76 ;  /* 0x000000222c4c723c */ /* 0x040ff0000008104c */
[----:B------:R-:W-:Y:S01]  /*70e0*/  HMMA.1688.F32.TF32 R80, R44, R38, R80 ;  /* 0x000000262c50723c */ /* 0x000fe20000081050 */
[----:B------:R-:W2:Y:S07]  /*70f0*/  LDSM.16.M88.4 R44, [R32+0x14800] ;  /* 0x01480000202c783b */ /* 0x000eae0000000200 */
[C---:B-----5:R-:W-:Y:S08]  /*7100*/  HMMA.1688.F32.TF32 R84, R48.reuse, R26, R84 ;  /* 0x0000001a3054723c */ /* 0x060ff00000081054 */
[----:B------:R-:W-:Y:S08]  /*7110*/  HMMA.1688.F32.TF32 R88, R48, R30, R88 ;  /* 0x0000001e3058723c */ /* 0x000ff00000081058 */
[C---:B---3--:R-:W-:Y:S01]  /*7120*/  HMMA.1688.F32.TF32 R112, R104.reuse, R26, R112 ;  /* 0x0000001a6870723c */ /* 0x048fe20000081070 */
[----:B------:R-:W3:Y:S07]  /*7130*/  LDSM.16.M88.4 R24, [R32+0x15000] ;  /* 0x015000002018783b */ /* 0x000eee0000000200 */
[----:B------:R-:W-:Y:S01]  /*7140*/  HMMA.1688.F32.TF32 R100, R104, R30, R100 ;  /* 0x0000001e6864723c */ /* 0x000fe20000081064 */
[----:B------:R4:W5:Y:S07]  /*7150*/  LDSM.16.M88.4 R28, [R32+0x15800] ;  /* 0x01580000201c783b */ /* 0x00096e0000000200 */
[----:B------:R-:W-:Y:S01]  /*7160*/  HMMA.1688.F32.TF32 R96, R48, R34, R96 ;  /* 0x000000223060723c */ /* 0x000fe20000081060 */
[----:B----4-:R-:W-:-:S02]  /*7170*/  SEL R32, RZ, 0x4, !P3 ;  /* 0x00000004ff207807 */ /* 0x010fc40005800000 */
[----:B------:R-:W-:Y:S02]  /*7180*/  ISETP.NE.U32.AND P3, PT, R33, RZ, PT ;  /* 0x000000ff2100720c */ /* 0x000fe40003f65070 */
[----:B------:R-:W-:Y:S01]  /*7190*/  SEL R32, R32, RZ, !P0 ;  /* 0x000000ff20207207 */ /* 0x000fe20004000000 */
[----:B------:R-:W-:Y:S02]  /*71a0*/  LDS R33, [R227+0x3100] ;  /* 0x00310000e3217984 */ /* 0x000fe40000000800 */
[----:B------:R-:W-:Y:S01]  /*71b0*/  HMMA.1688.F32.TF32 R108, R104, R34, R108 ;  /* 0x00000022686c723c */ /* 0x000fe2000008106c */
[----:B------:R-:W-:Y:S01]  /*71c0*/  ISETP.NE.U32.AND P4, PT, R32, RZ, PT ;  /* 0x000000ff2000720c */ /* 0x000fe20003f85070 */
[----:B------:R-:W-:Y:S01]  /*71d0*/  LDS R35, [R227+0x3900] ;  /* 0x00390000e3237984 */ /* 0x000fe20000000800 */
[----:B------:R-:W-:Y:S02]  /*71e0*/  SEL R32, RZ, 0x4, !P1 ;  /* 0x00000004ff207807 */ /* 0x000fe40004800000 */
[----:B------:R-:W-:-:S02]  /*71f0*/  ISETP.GT.AND P1, PT, R208, 0x4, PT ;  /* 0x00000004d000780c */ /* 0x000fc40003f24270 */
[----:B------:R-:W-:Y:S01]  /*7200*/  SEL R34, RZ, 0x4, !P2 ;  /* 0x00000004ff227807 */ /* 0x000fe20005000000 */
[-C--:B------:R-:W-:Y:S01]  /*7210*/  HMMA.1688.F32.TF32 R92, R48, R38.reuse, R92 ;  /* 0x00000026305c723c */ /* 0x080fe2000008105c */
[----:B------:R-:W-:Y:S01]  /*7220*/  SEL R32, R32, RZ, !P0 ;  /* 0x000000ff20207207 */ /* 0x000fe20004000000 */
[----:B------:R-:W-:Y:S01]  /*7230*/  LDS R48, [R228+0x3000] ;  /* 0x00300000e4307984 */ /* 0x000fe20000000800 */
[----:B------:R-:W-:Y:S02]  /*7240*/  SEL R34, R34, RZ, !P0 ;  /* 0x000000ff22227207 */ /* 0x000fe40004000000 */
[----:B------:R-:W-:Y:S01]  /*7250*/  SEL R208, R208, RZ, !P1 ;  /* 0x000000ffd0d07207 */ /* 0x000fe20004800000 */
[----:B------:R-:W-:Y:S01]  /*7260*/  LDS R50, [R228+0x3800] ;  /* 0x00380000e4327984 */ /* 0x000fe20000000800 */
[----:B------:R-:W-:Y:S01]  /*7270*/  ISETP.NE.U32.AND P5, PT, R34, RZ, PT ;  /* 0x000000ff2200720c */ /* 0x000fe20003fa5070 */
[----:B------:R-:W-:Y:S01]  /*7280*/  HMMA.1688.F32.TF32 R104, R104, R38, R116 ;  /* 0x000000266868723c */ /* 0x000fe20000081074 */
[----:B------:R-:W-:Y:S01]  /*7290*/  ISETP.NE.U32.AND P1, PT, R32, RZ, PT ;  /* 0x000000ff2000720c */ /* 0x000fe20003f25070 */
[----:B------:R-:W-:Y:S01]  /*72a0*/  LDS R38, [R228+0x3880] ;  /* 0x00388000e4267984 */ /* 0x000fe20000000800 */
[----:B------:R-:W-:Y:S01]  /*72b0*/  IADD3 R230, P2, R225, UR6, RZ ;  /* 0x00000006e1e67c10 */ /* 0x000fe2000ff5e0ff */
[----:B------:R-:W-:-:S02]  /*72c0*/  IMAD R229, R208, 0x4000, R223 ;  /* 0x00004000d0e57824 */ /* 0x000fc400078e02df */
[----:B------:R-:W-:Y:S01]  /*72d0*/  LDS R32, [R228+0x3100] ;  /* 0x00310000e4207984 */ /* 0x000fe20000000800 */
[----:B------:R-:W-:Y:S01]  /*72e0*/  IADD3.X R231, R0, UR5, RZ, P2, !PT ;  /* 0x0000000500e77c10 */ /* 0x000fe200097fe4ff */
[C---:B-1----:R-:W-:Y:S01]  /*72f0*/  HMMA.1688.F32.TF32 R64, R120.reuse, R40, R64 ;  /* 0x000000287840723c */ /* 0x042fe20000081040 */
[----:B------:R-:W-:Y:S01]  /*7300*/  ISETP.GT.AND P2, PT, R211, 0x14, PT ;  /* 0x00000014d300780c */ /* 0x000fe20003f44270 */
[----:B------:R-:W-:Y:S03]  /*7310*/  LDS R34, [R228+0x3900] ;  /* 0x00390000e4227984 */ /* 0x000fe60000000800 */
[----:B------:R-:W-:Y:S01]  /*7320*/  SEL R233, RZ, 0x4, !P2 ;  /* 0x00000004ffe97807 */ /* 0x000fe20005000000 */
[----:B------:R-:W-:Y:S02]  /*7330*/  LDS R116, [R228+0x3180] ;  /* 0x00318000e4747984 */ /* 0x000fe40000000800 */
[C---:B--2---:R-:W-:Y:S02]  /*7340*/  HMMA.1688.F32.TF32 R60, R120.reuse, R44, R60 ;  /* 0x0000002c783c723c */ /* 0x044fe4000008103c */
[----:B------:R-:W-:Y:S04]  /*7350*/  LDS R118, [R228+0x3980] ;  /* 0x00398000e4767984 */ /* 0x000fe80000000800 */
[----:B------:R-:W-:Y:S02]  /*7360*/  LDS R49, [R227+0x3000] ;  /* 0x00300000e3317984 */ /* 0x000fe40000000800 */
[C---:B---3--:R-:W-:Y:S02]  /*7370*/  HMMA.1688.F32.TF32 R56, R120.reuse, R24, R56 ;  /* 0x000000187838723c */ /* 0x048fe40000081038 */
[----:B------:R-:W-:Y:S04]  /*7380*/  LDS R51, [R227+0x3800] ;  /* 0x00380000e3337984 */ /* 0x000fe80000000800 */
[----:B------:R-:W-:Y:S02]  /*7390*/  LDS R39, [R227+0x3880] ;  /* 0x00388000e3277984 */ /* 0x000fe40000000800 */
[----:B-----5:R-:W-:Y:S02]  /*73a0*/  HMMA.1688.F32.TF32 R52, R120, R28, R52 ;  /* 0x0000001c7834723c */ /* 0x020fe40000081034 */
[----:B------:R-:W-:Y:S04]  /*73b0*/  LDS R120, [R228+0x2180] ;  /* 0x00218000e4787984 */ /* 0x000fe80000000800 */
[----:B------:R1:W-:Y:S02]  /*73c0*/  LDS R122, [R228+0x2980] ;  /* 0x00298000e47a7984 */ /* 0x0003e40000000800 */
[C---:B------:R-:W-:Y:S02]  /*73d0*/  HMMA.1688.F32.TF32 R68, R132.reuse, R40, R68 ;  /* 0x000000288444723c */ /* 0x040fe40000081044 */
[----:B------:R-:W-:Y:S04]  /*73e0*/  LDS R121, [R227+0x2180] ;  /* 0x00218000e3797984 */ /* 0x000fe80000000800 */
[----:B------:R-:W2:Y:S01]  /*73f0*/  LDS R123, [R227+0x2980] ;  /* 0x00298000e37b7984 */ /* 0x000ea20000000800 */
[----:B-1----:R-:W-:Y:S01]  /*7400*/  SEL R228, R232, RZ, !P0 ;  /* 0x000000ffe8e47207 */ /* 0x002fe20004000000 */
[----:B------:R-:W-:Y:S01]  /*7410*/  HMMA.1688.F32.TF32 R72, R132, R44, R72 ;  /* 0x0000002c8448723c */ /* 0x000fe20000081048 */
[----:B------:R-:W-:Y:S01]  /*7420*/  IADD3 R232, P6, R17, UR6, RZ ;  /* 0x0000000611e87c10 */ /* 0x000fe2000ffde0ff */
[----:B------:R-:W-:Y:S01]  /*7430*/  LDS R117, [R227+0x3180] ;  /* 0x00318000e3757984 */ /* 0x000fe20000000800 */
[----:B------:R-:W-:-:S02]  /*7440*/  ISETP.NE.U32.AND P2, PT, R228, RZ, PT ;  /* 0x000000ffe400720c */ /* 0x000fc40003f45070 */
[----:B------:R-:W-:Y:S01]  /*7450*/  SEL R228, R233, RZ, !P0 ;  /* 0x000000ffe9e47207 */ /* 0x000fe20004000000 */
[----:B------:R1:W3:Y:S01]  /*7460*/  LDS R119, [R227+0x3980] ;  /* 0x00398000e3777984 */ /* 0x0002e20000000800 */
[----:B------:R-:W-:Y:S01]  /*7470*/  IADD3.X R233, R16, UR5, RZ, P6, !PT ;  /* 0x0000000510e97c10 */ /* 0x000fe2000b7fe4ff */
[C---:B------:R-:W-:Y:S01]  /*7480*/  HMMA.1688.F32.TF32 R76, R132.reuse, R24, R76 ;  /* 0x00000018844c723c */ /* 0x040fe2000008104c */
[C---:B------:R-:W-:Y:S01]  /*7490*/  ISETP.GT.AND P6, PT, R211.reuse, 0x18, PT ;  /* 0x00000018d300780c */ /* 0x040fe20003fc4270 */
[----:B------:R-:W-:Y:S06]  /*74a0*/  BAR.SYNC.DEFER_BLOCKING 0x0 ;  /* 0x0000000000007b1d */ /* 0x000fec0000010000 */
[----:B------:R-:W-:Y:S07]  /*74b0*/  HMMA.1688.F32.TF32 R80, R132, R28, R80 ;  /* 0x0000001c8450723c */ /* 0x000fee0000081050 */
[----:B------:R-:W-:Y:S01]  /*74c0*/  SEL R132, RZ, 0x4, !P6 ;  /* 0x00000004ff847807 */ /* 0x000fe20007000000 */
[----:B------:R-:W-:Y:S01]  /*74d0*/  HMMA.1688.F32.TF32 R84, R136, R40, R84 ;  /* 0x000000288854723c */ /* 0x000fe20000081054 */
[----:B------:R-:W-:-:S02]  /*74e0*/  ISETP.GT.AND P6, PT, R211, 0x1c, PT ;  /* 0x0000001cd300780c */ /* 0x000fc40003fc4270 */
[----:B------:R-:W-:-:S05]  /*74f0*/  SEL R132, R132, RZ, !P0 ;  /* 0x000000ff84847207 */ /* 0x000fca0004000000 */
[----:B------:R-:W-:Y:S01]  /*7500*/  HMMA.1688.F32.TF32 R88, R136, R44, R88 ;  /* 0x0000002c8858723c */ /* 0x000fe20000081058 */
[----:B------:R-:W-:Y:S01]  /*7510*/  @!PT LDS RZ, [RZ] ;  /* 0x00000000fffff984 */ /* 0x000fe20000000800 */
[----:B------:R-:W-:Y:S01]  /*7520*/  @!PT LDS RZ, [RZ] ;  /* 0x00000000fffff984 */ /* 0x000fe20000000800 */
[----:B------:R-:W-:Y:S01]  /*7530*/  @!PT LDS RZ, [RZ] ;  /* 0x00000000fffff984 */ /* 0x000fe20000000800 */
[----:B------:R4:W-:Y:S01]  /*7540*/  LDGSTS.E [R229], [R230.64], P3 ;  /* 0x00000000e6e57fae */ /* 0x0009e2000992184e */
[----:B------:R-:W-:-:S03]  /*7550*/  IADD3 R234, P3, R9, UR6, RZ ;  /* 0x0000000609ea7c10 */ /* 0x000fc6000ff7e0ff */
[----:B------:R5:W-:Y:S01]  /*7560*/  LDGSTS.E [R229+0x800], [R232.64], P5 ;  /* 0x00800000e8e57fae */ /* 0x000be2000a92184e */
[----:B------:R-:W-:Y:S02]  /*7570*/  IADD3 R134, P5, R124, UR6, RZ ;  /* 0x000000067c867c10 */ /* 0x000fe4000ffbe0ff */
[C---:B------:R-:W-:Y:S01]  /*7580*/  HMMA.1688.F32.TF32 R96, R136.reuse, R24, R96 ;  /* 0x000000188860723c */ /* 0x040fe20000081060 */
[----:B------:R-:W-:Y:S02]  /*7590*/  IADD3.X R235, R8, UR5, RZ, P3, !PT ;  /* 0x0000000508eb7c10 */ /* 0x000fe40009ffe4ff */
[----:B------:R-:W-:Y:S02]  /*75a0*/  IADD3.X R135, R125, UR5, RZ, P5, !PT ;  /* 0x000000057d877c10 */ /* 0x000fe4000affe4ff */
[----:B------:R-:W-:Y:S01]  /*75b0*/  ISETP.NE.U32.AND P5, PT, R132, RZ, PT ;  /* 0x000000ff8400720c */ /* 0x000fe20003fa5070 */
[----:B------:R5:W-:Y:S01]  /*75c0*/  LDGSTS.E [R229+0x1000], [R234.64], P4 ;  /* 0x01000000eae57fae */ /* 0x000be2000a12184e */
[----:B------:R-:W-:Y:S01]  /*75d0*/  SEL R132, RZ, 0x4, !P6 ;  /* 0x00000004ff847807 */ /* 0x000fe20007000000 */
[----:B------:R-:W-:Y:S01]  /*75e0*/  HMMA.1688.F32.TF32 R92, R136, R28, R92 ;  /* 0x0000001c885c723c */ /* 0x000fe2000008105c */
[----:B------:R-:W-:Y:S01]  /*75f0*/  ISETP.GT.AND P4, PT, R211, 0x1, PT ;  /* 0x00000001d300780c */ /* 0x000fe20003f84270 */
[----:B------:R1:W-:Y:S01]  /*7600*/  LDGSTS.E [R229+0x1800], [R134.64], P1 ;  /* 0x0180000086e57fae */ /* 0x0003e2000892184e */
[----:B------:R-:W-:-:S02]  /*7610*/  SEL R132, R132, RZ, !P0 ;  /* 0x000000ff84847207 */ /* 0x000fc40004000000 */
[----:B----4-:R-:W-:Y:S02]  /*7620*/  IADD3 R230, P6, R140, UR6, RZ ;  /* 0x000000068ce67c10 */ /* 0x010fe4000ffde0ff */
[----:B------:R-:W-:Y:S01]  /*7630*/  ISETP.NE.U32.AND P1, PT, R132, RZ, PT ;  /* 0x000000ff8400720c */ /* 0x000fe20003f25070 */
[C---:B--2---:R-:W-:Y:S01]  /*7640*/  HMMA.1688.F32.TF32 R112, R120.reuse, R40, R112 ;  /* 0x000000287870723c */ /* 0x044fe20000081070 */
[----:B------:R-:W-:Y:S02]  /*7650*/  SEL R132, RZ, 0x4, !P4 ;  /* 0x00000004ff847807 */ /* 0x000fe40006000000 */
[----:B------:R-:W-:Y:S02]  /*7660*/  IADD3.X R231, R141, UR5, RZ, P6, !PT ;  /* 0x000000058de77c10 */ /* 0x000fe4000b7fe4ff */
[----:B------:R-:W-:Y:S02]  /*7670*/  ISETP.NE.U32.AND P3, PT, R228, RZ, PT ;  /* 0x000000ffe400720c */ /* 0x000fe40003f65070 */
[----:B------:R-:W-:Y:S01]  /*7680*/  SEL R133, R132, RZ, !P0 ;  /* 0x000000ff84857207 */ /* 0x000fe20004000000 */
[----:B------:R5:W-:Y:S01]  /*7690*/  LDGSTS.E [R229+0x2000], [R230.64], P2 ;  /* 0x02000000e6e57fae */ /* 0x000be2000912184e */
[----:B------:R-:W-:Y:S01]  /*76a0*/  IADD3 R132, P6, R148, UR6, RZ ;  /* 0x0000000694847c10 */ /* 0x000fe2000ffde0ff */
[----:B------:R-:W-:Y:S01]  /*76b0*/  HMMA.1688.F32.TF32 R100, R120, R44, R100 ;  /* 0x0000002c7864723c */ /* 0x000fe20000081064 */
[----:B------:R-:W-:-:S02]  /*76c0*/  ISETP.GT.AND P4, PT, R211, 0x5, PT ;  /* 0x00000005d300780c */ /* 0x000fc40003f84270 */
[----:B------:R-:W-:Y:S02]  /*76d0*/  ISETP.NE.U32.AND P2, PT, R133, RZ, PT ;  /* 0x000000ff8500720c */ /* 0x000fe40003f45070 */
[----:B------:R-:W-:Y:S02]  /*76e0*/  IADD3.X R133, R149, UR5, RZ, P6, !PT ;  /* 0x0000000595857c10 */ /* 0x000fe4000b7fe4ff */
[----:B------:R-:W-:Y:S01]  /*76f0*/  ISETP.GT.AND P6, PT, R211, 0x9, PT ;  /* 0x00000009d300780c */ /* 0x000fe20003fc4270 */
[----:B------:R-:W-:Y:S01]  /*7700*/  HMMA.1688.F32.TF32 R108, R120, R24, R108 ;  /* 0x00000018786c723c */ /* 0x000fe2000008106c */
[----:B-1----:R-:W-:Y:S01]  /*7710*/  SEL R227, RZ, 0x4, !P4 ;  /* 0x00000004ffe37807 */ /* 0x002fe20006000000 */
[----:B------:R1:W-:Y:S01]  /*7720*/  LDGSTS.E [R229+0x2800], [R132.64], P3 ;  /* 0x0280000084e57fae */ /* 0x0003e2000992184e */
[----:B------:R-:W-:Y:S02]  /*7730*/  IADD3 R134, P4, R156, UR6, RZ ;  /* 0x000000069c867c10 */ /* 0x000fe4000ff9e0ff */
[----:B------:R-:W-:-:S02]  /*7740*/  SEL R136, RZ, 0x4, !P6 ;  /* 0x00000004ff887807 */ /* 0x000fc40007000000 */
[----:B------:R-:W-:Y:S01]  /*7750*/  IADD3.X R135, R157, UR5, RZ, P4, !PT ;  /* 0x000000059d877c10 */ /* 0x000fe2000a7fe4ff */
[----:B------:R-:W-:Y:S01]  /*7760*/  HMMA.1688.F32.TF32 R104, R120, R28, R104 ;  /* 0x0000001c7868723c */ /* 0x000fe20000081068 */
[----:B------:R-:W-:Y:S02]  /*7770*/  IADD3 R138, P6, R164, UR6, RZ ;  /* 0x00000006a48a7c10 */ /* 0x000fe4000ffde0ff */
[----:B------:R-:W-:Y:S01]  /*7780*/  ISETP.GT.AND P3, PT, R211, 0xd, PT ;  /* 0x0000000dd300780c */ /* 0x000fe20003f64270 */
[----:B------:R2:W-:Y:S01]  /*7790*/  LDGSTS.E [R229+0x3000], [R134.64], P5 ;  /* 0x0300000086e57fae */ /* 0x0005e2000a92184e */
[----:B------:R-:W-:Y:S02]  /*77a0*/  SEL R136, R136, RZ, !P0 ;  /* 0x000000ff88887207 */ /* 0x000fe40004000000 */
[----:B------:R-:W-:Y:S01]  /*77b0*/  IADD3.X R139, R165, UR5, RZ, P6, !PT ;  /* 0x00000005a58b7c10 */ /* 0x000fe2000b7fe4ff */
[----:B------:R-:W-:Y:S01]  /*77c0*/  HMMA.1688.F32.TF32 R64, R48, R42, R64 ;  /* 0x0000002a3040723c */ /* 0x000fe20000081040 */
[----:B------:R-:W-:-:S02]  /*77d0*/  SEL R227, R227, RZ, !P0 ;  /* 0x000000ffe3e37207 */ /* 0x000fc40004000000 */
[----:B------:R-:W-:Y:S01]  /*77e0*/  ISETP.GT.AND P6, PT, R211, 0x11, PT ;  /* 0x00000011d300780c */ /* 0x000fe20003fc4270 */
[----:B------:R5:W-:Y:S01]  /*77f0*/  LDGSTS.E [R229+0x3800], [R138.64], P1 ;  /* 0x038000008ae57fae */ /* 0x000be2000892184e */
[----:B------:R-:W-:Y:S02]  /*7800*/  SEL R137, RZ, 0x4, !P3 ;  /* 0x00000004ff897807 */ /* 0x000fe40005800000 */
[----:B------:R-:W-:Y:S01]  /*7810*/  ISETP.NE.U32.AND P5, PT, R136, RZ, PT ;  /* 0x000000ff8800720c */ /* 0x000fe20003fa5070 */
[----:B--2---:R-:W-:Y:S01]  /*7820*/  IMAD R135, R208, 0x4000, R221 ;  /* 0x00004000d0877824 */ /* 0x004fe200078e02dd */
[----:B------:R-:W-:Y:S01]  /*7830*/  IADD3 R136, P3, R23, UR6, RZ ;  /* 0x0000000617887c10 */ /* 0x000fe2000ff7e0ff */
[----:B------:R-:W-:Y:S01]  /*7840*/  HMMA.1688.F32.TF32 R60, R48, R46, R60 ;  /* 0x0000002e303c723c */ /* 0x000fe2000008103c */
[----:B------:R-:W-:Y:S02]  /*7850*/  ISETP.NE.U32.AND P4, PT, R227, RZ, PT ;  /* 0x000000ffe300720c */ /* 0x000fe40003f85070 */
[----:B------:R-:W-:-:S02]  /*7860*/  SEL R40, RZ, 0x4, !P6 ;  /* 0x00000004ff287807 */ /* 0x000fc40007000000 */
[----:B------:R-:W-:Y:S02]  /*7870*/  SEL R227, R137, RZ, !P0 ;  /* 0x000000ff89e37207 */ /* 0x000fe40004000000 */
[----:B------:R-:W-:Y:S01]  /*7880*/  IADD3.X R137, R22, UR5, RZ, P3, !PT ;  /* 0x0000000516897c10 */ /* 0x000fe20009ffe4ff */
[C---:B------:R-:W-:Y:S01]  /*7890*/  HMMA.1688.F32.TF32 R56, R48.reuse, R26, R56 ;  /* 0x0000001a3038723c */ /* 0x040fe20000081038 */
[----:B------:R-:W-:Y:S02]  /*78a0*/  ISETP.GT.AND P1, PT, R211, 0x15, PT ;  /* 0x00000015d300780c */ /* 0x000fe40003f24270 */
[----:B------:R-:W-:Y:S01]  /*78b0*/  SEL R40, R40, RZ, !P0 ;  /* 0x000000ff28287207 */ /* 0x000fe20004000000 */
[----:B------:R5:W-:Y:S01]  /*78c0*/  LDGSTS.E [R135+0x200], [R136.64], P2 ;  /* 0x0020000088877fae */ /* 0x000be2000912184e */
[----:B------:R-:W-:Y:S02]  /*78d0*/  SEL R41, RZ, 0x4, !P1 ;  /* 0x00000004ff297807 */ /* 0x000fe40004800000 */
[----:B-1----:R-:W-:Y:S01]  /*78e0*/  IADD3 R132, P6, R15, UR6, RZ ;  /* 0x000000060f847c10 */ /* 0x002fe2000ffde0ff */
[----:B------:R-:W-:Y:S01]  /*78f0*/  HMMA.1688.F32.TF32 R52, R48, R30, R52 ;  /* 0x0000001e3034723c */ /* 0x000fe20000081034 */
[----:B------:R-:W-:-:S02]  /*7900*/  ISETP.NE.U32.AND P2, PT, R40, RZ, PT ;  /* 0x000000ff2800720c */ /* 0x000fc40003f45070 */
[----:B------:R-:W-:Y:S02]  /*7910*/  IADD3 R40, P1, R7, UR6, RZ ;  /* 0x0000000607287c10 */ /* 0x000fe4000ff3e0ff */
[----:B------:R-:W-:Y:S02]  /*7920*/  SEL R134, R41, RZ, !P0 ;  /* 0x000000ff29867207 */ /* 0x000fe40004000000 */
[----:B------:R-:W-:Y:S01]  /*7930*/  IADD3.X R133, R14, UR5, RZ, P6, !PT ;  /* 0x000000050e857c10 */ /* 0x000fe2000b7fe4ff */
[----:B------:R-:W-:Y:S01]  /*7940*/  HMMA.1688.F32.TF32 R68, R36, R42, R68 ;  /* 0x0000002a2444723c */ /* 0x000fe20000081044 */
[----:B------:R-:W-:Y:S02]  /*7950*/  IADD3.X R41, R6, UR5, RZ, P1, !PT ;  /* 0x0000000506297c10 */ /* 0x000fe40008ffe4ff */
[----:B------:R-:W-:Y:S01]  /*7960*/  ISETP.GT.AND P6, PT, R211, 0x19, PT ;  /* 0x00000019d300780c */ /* 0x000fe20003fc4270 */
[----:B------:R1:W-:Y:S01]  /*7970*/  LDGSTS.E [R135+0xa00], [R132.64], P4 ;  /* 0x00a0000084877fae */ /* 0x0003e2000a12184e */
[----:B------:R-:W-:-:S02]  /*7980*/  ISETP.NE.U32.AND P3, PT, R227, RZ, PT ;  /* 0x000000ffe300720c */ /* 0x000fc40003f65070 */
[----:B------:R-:W-:Y:S01]  /*7990*/  SEL R45, RZ, 0x4, !P6 ;  /* 0x00000004ff2d7807 */ /* 0x000fe20007000000 */
[----:B------:R2:W-:Y:S01]  /*79a0*/  LDGSTS.E [R135+0x1200], [R40.64], P5 ;  /* 0x0120000028877fae */ /* 0x0005e2000a92184e */
[----:B------:R-:W-:Y:S01]  /*79b0*/  ISETP.GT.AND P5, PT, R211, 0x1d, PT ;  /* 0x0000001dd300780c */ /* 0x000fe20003fa4270 */
[C---:B------:R-:W-:Y:S01]  /*79c0*/  HMMA.1688.F32.TF32 R72, R36.reuse, R46, R72 ;  /* 0x0000002e2448723c */ /* 0x040fe20000081048 */
[----:B------:R-:W-:Y:S02]  /*79d0*/  IADD3 R44, P4, R126, UR6, RZ ;  /* 0x000000067e2c7c10 */ /* 0x000fe4000ff9e0ff */
[----:B------:R-:W-:Y:S02]  /*79e0*/  ISETP.NE.U32.AND P1, PT, R134, RZ, PT ;  /* 0x000000ff8600720c */ /* 0x000fe40003f25070 */
[----:B------:R-:W-:Y:S02]  /*79f0*/  SEL R134, R45, RZ, !P0 ;  /* 0x000000ff2d867207 */ /* 0x000fe40004000000 */
[----:B------:R-:W-:Y:S01]  /*7a00*/  ISETP.GT.AND P6, PT, R211, 0x2, PT ;  /* 0x00000002d300780c */ /* 0x000fe20003fc4270 */
[----:B------:R-:W-:Y:S01]  /*7a10*/  HMMA.1688.F32.TF32 R76, R36, R26, R76 ;  /* 0x0000001a244c723c */ /* 0x000fe2000008104c */
[----:B------:R-:W-:-:S02]  /*7a20*/  SEL R24, RZ, 0x4, !P5 ;  /* 0x00000004ff187807 */ /* 0x000fc40006800000 */
[----:B------:R-:W-:Y:S02]  /*7a30*/  IADD3.X R45, R127, UR5, RZ, P4, !PT ;  /* 0x000000057f2d7c10 */ /* 0x000fe4000a7fe4ff */
[----:B-1----:R-:W-:Y:S02]  /*7a40*/  SEL R133, RZ, 0x4, !P6 ;  /* 0x00000004ff857807 */ /* 0x002fe40007000000 */
[----:B------:R-:W-:Y:S01]  /*7a50*/  SEL R25, R24, RZ, !P0 ;  /* 0x000000ff18197207 */ /* 0x000fe20004000000 */
[----:B------:R1:W-:Y:S01]  /*7a60*/  LDGSTS.E [R135+0x1a00], [R44.64], P3 ;  /* 0x01a000002c877fae */ /* 0x0003e2000992184e */
[----:B------:R-:W-:Y:S01]  /*7a70*/  IADD3 R24, P6, R150, UR6, RZ ;  /* 0x0000000696187c10 */ /* 0x000fe2000ffde0ff */
[----:B------:R-:W-:Y:S01]  /*7a80*/  HMMA.1688.F32.TF32 R80, R36, R30, R80 ;  /* 0x0000001e2450723c */ /* 0x000fe20000081050 */
[----:B------:R-:W-:Y:S02]  /*7a90*/  IADD3 R132, P3, R142, UR6, RZ ;  /* 0x000000068e847c10 */ /* 0x000fe4000ff7e0ff */
[----:B------:R-:W-:-:S02]  /*7aa0*/  ISETP.NE.U32.AND P5, PT, R25, RZ, PT ;  /* 0x000000ff1900720c */ /* 0x000fc40003fa5070 */
[----:B------:R-:W-:Y:S02]  /*7ab0*/  IADD3.X R25, R151, UR5, RZ, P6, !PT ;  /* 0x0000000597197c10 */ /* 0x000fe4000b7fe4ff */
[----:B--2---:R-:W-:Y:S01]  /*7ac0*/  SEL R40, R133, RZ, !P0 ;  /* 0x000000ff85287207 */ /* 0x004fe20004000000 */
[C---:B------:R-:W-:Y:S01]  /*7ad0*/  HMMA.1688.F32.TF32 R84, R32.reuse, R42, R84 ;  /* 0x0000002a2054723c */ /* 0x040fe20000081054 */
[----:B------:R-:W-:Y:S01]  /*7ae0*/  ISETP.GT.AND P6, PT, R211, 0x6, PT ;  /* 0x00000006d300780c */ /* 0x000fe20003fc4270 */
[C---:B-1----:R-:W-:Y:S01]  /*7af0*/  IMAD R45, R208.reuse, 0x4000, R219 ;  /* 0x00004000d02d7824 */ /* 0x042fe200078e02db */
[----:B------:R-:W-:Y:S01]  /*7b00*/  IADD3.X R133, R143, UR5, RZ, P3, !PT ;  /* 0x000000058f857c10 */ /* 0x000fe20009ffe4ff */
[----:B------:R-:W-:Y:S01]  /*7b10*/  IMAD R39, R208, 0x4000, R217 ;  /* 0x00004000d0277824 */ /* 0x000fe200078e02d9 */
[----:B------:R-:W-:Y:S02]  /*7b20*/  ISETP.NE.U32.AND P4, PT, R134, RZ, PT ;  /* 0x000000ff8600720c */ /* 0x000fe40003f85070 */
[----:B------:R-:W-:Y:S01]  /*7b30*/  SEL R29, RZ, 0x4, !P6 ;  /* 0x00000004ff1d7807 */ /* 0x000fe20007000000 */
[----:B------:R5:W-:Y:S01]  /*7b40*/  LDGSTS.E [R135+0x2200], [R132.64], P2 ;  /* 0x0220000084877fae */ /* 0x000be2000912184e */
[----:B------:R-:W-:Y:S01]  /*7b50*/  ISETP.GT.AND P6, PT, R211, 0xe, PT ;  /* 0x0000000ed300780c */ /* 0x000fe20003fc4270 */
[----:B------:R-:W-:Y:S01]  /*7b60*/  HMMA.1688.F32.TF32 R88, R32, R46, R88 ;  /* 0x0000002e2058723c */ /* 0x000fe20000081058 */
[----:B------:R-:W-:Y:S01]  /*7b70*/  ISETP.NE.U32.AND P3, PT, R40, RZ, PT ;  /* 0x000000ff2800720c */ /* 0x000fe20003f65070 */
[----:B------:R1:W-:Y:S01]  /*7b80*/  LDGSTS.E [R135+0x2a00], [R24.64], P1 ;  /* 0x02a0000018877fae */ /* 0x0003e2000892184e */
[----:B------:R-:W-:-:S02]  /*7b90*/  IADD3 R40, P2, R158, UR6, RZ ;  /* 0x000000069e287c10 */ /* 0x000fc4000ff5e0ff */
[----:B------:R-:W-:Y:S02]  /*7ba0*/  ISETP.GT.AND P1, PT, R211, 0xa, PT ;  /* 0x0000000ad300780c */ /* 0x000fe40003f24270 */
[----:B------:R-:W-:Y:S01]  /*7bb0*/  IADD3.X R41, R159, UR5, RZ, P2, !PT ;  /* 0x000000059f297c10 */ /* 0x000fe200097fe4ff */
[C---:B------:R-:W-:Y:S01]  /*7bc0*/  HMMA.1688.F32.TF32 R96, R32.reuse, R26, R96 ;  /* 0x0000001a2060723c */ /* 0x040fe20000081060 */
[----:B------:R-:W-:Y:S02]  /*7bd0*/  SEL R44, RZ, 0x4, !P1 ;  /* 0x00000004ff2c7807 */ /* 0x000fe40004800000 */
[----:B------:R-:W-:Y:S01]  /*7be0*/  SEL R29, R29, RZ, !P0 ;  /* 0x000000ff1d1d7207 */ /* 0x000fe20004000000 */
[----:B------:R2:W-:Y:S01]  /*7bf0*/  LDGSTS.E [R135+0x3200], [R40.64], P4 ;  /* 0x0320000028877fae */ /* 0x0005e2000a12184e */
[----:B------:R-:W-:Y:S02]  /*7c00*/  IADD3 R28, P1, R166, UR6, RZ ;  /* 0x00000006a61c7c10 */ /* 0x000fe4000ff3e0ff */
[----:B-1----:R-:W-:Y:S01]  /*7c10*/  SEL R24, RZ, 0x4, !P6 ;  /* 0x00000004ff187807 */ /* 0x002fe20007000000 */
[----:B------:R-:W-:Y:S01]  /*7c20*/  HMMA.1688.F32.TF32 R92, R32, R30, R92 ;  /* 0x0000001e205c723c */ /* 0x000fe2000008105c */
[----:B------:R-:W-:-:S02]  /*7c30*/  ISETP.NE.U32.AND P2, PT, R29, RZ, PT ;  /* 0x000000ff1d00720c */ /* 0x000fc40003f45070 */
[----:B------:R-:W-:Y:S02]  /*7c40*/  SEL R24, R24, RZ, !P0 ;  /* 0x000000ff18187207 */ /* 0x000fe40004000000 */
[----:B------:R-:W-:Y:S02]  /*7c50*/  IADD3.X R29, R167, UR5, RZ, P1, !PT ;  /* 0x00000005a71d7c10 */ /* 0x000fe40008ffe4ff */
[----:B------:R-:W-:Y:S01]  /*7c60*/  ISETP.NE.U32.AND P4, PT, R24, RZ, PT ;  /* 0x000000ff1800720c */ /* 0x000fe20003f85070 */
[----:B---3--:R-:W-:Y:S01]  /*7c70*/  HMMA.1688.F32.TF32 R108, R116, R26, R108 ;  /* 0x0000001a746c723c */ /* 0x008fe2000008106c */
[----:B------:R-:W-:Y:S01]  /*7c80*/  IADD3 R24, P6, R21, UR6, RZ ;  /* 0x0000000615187c10 */ /* 0x000fe2000ffde0ff */
[----:B------:R1:W-:Y:S01]  /*7c90*/  LDGSTS.E [R135+0x3a00], [R28.64], P5 ;  /* 0x03a000001c877fae */ /* 0x0003e2000a92184e */
[----:B------:R-:W-:Y:S02]  /*7ca0*/  SEL R44, R44, RZ, !P0 ;  /* 0x000000ff2c2c7207 */ /* 0x000fe40004000000 */
[----:B------:R-:W-:-:S02]  /*7cb0*/  IADD3.X R25, R20, UR5, RZ, P6, !PT ;  /* 0x0000000514197c10 */ /* 0x000fc4000b7fe4ff */
[C---:B------:R-:W-:Y:S01]  /*7cc0*/  ISETP.GT.AND P6, PT, R211.reuse, 0x16, PT ;  /* 0x00000016d300780c */ /* 0x040fe20003fc4270 */
[C---:B------:R-:W-:Y:S01]  /*7cd0*/  HMMA.1688.F32.TF32 R112, R116.reuse, R42, R112 ;  /* 0x0000002a7470723c */ /* 0x040fe20000081070 */
[----:B------:R-:W-:Y:S01]  /*7ce0*/  ISETP.GT.AND P5, PT, R211, 0x12, PT ;  /* 0x00000012d300780c */ /* 0x000fe20003fa4270 */
[----:B------:R3:W-:Y:S01]  /*7cf0*/  LDGSTS.E [R45+0x400], [R24.64], P3 ;  /* 0x00400000182d7fae */ /* 0x0007e2000992184e */
[----:B--2---:R-:W-:Y:S02]  /*7d00*/  SEL R41, RZ, 0x4, !P6 ;  /* 0x00000004ff297807 */ /* 0x004fe40007000000 */
[----:B------:R-:W-:Y:S02]  /*7d10*/  IADD3 R40, P6, R5, UR6, RZ ;  /* 0x0000000605287c10 */ /* 0x000fe4000ffde0ff */
[----:B------:R-:W-:Y:S01]  /*7d20*/  SEL R41, R41, RZ, !P0 ;  /* 0x000000ff29297207 */ /* 0x000fe20004000000 */
[----:B------:R-:W-:Y:S01]  /*7d30*/  HMMA.1688.F32.TF32 R100, R116, R46, R100 ;  /* 0x0000002e7464723c */ /* 0x000fe20000081064 */
[----:B------:R-:W-:-:S02]  /*7d40*/  ISETP.NE.U32.AND P1, PT, R44, RZ, PT ;  /* 0x000000ff2c00720c */ /* 0x000fc40003f25070 */
[----:B------:R-:W-:Y:S02]  /*7d50*/  SEL R44, RZ, 0x4, !P5 ;  /* 0x00000004ff2c7807 */ /* 0x000fe40006800000 */
[----:B------:R-:W-:Y:S02]  /*7d60*/  ISETP.NE.U32.AND P5, PT, R41, RZ, PT ;  /* 0x000000ff2900720c */ /* 0x000fe40003fa5070 */
[----:B------:R-:W-:Y:S01]  /*7d70*/  IADD3.X R41, R4, UR5, RZ, P6, !PT ;  /* 0x0000000504297c10 */ /* 0x000fe2000b7fe4ff */
[----:B------:R-:W-:Y:S01]  /*7d80*/  HMMA.1688.F32.TF32 R116, R116, R30, R104 ;  /* 0x0000001e7474723c */ /* 0x000fe20000081068 */
[----:B------:R-:W-:Y:S02]  /*7d90*/  ISETP.GT.AND P6, PT, R211, 0x1a, PT ;  /* 0x0000001ad300780c */ /* 0x000fe40003fc4270 */
[----:B------:R-:W-:Y:S02]  /*7da0*/  IADD3 R48, P3, R13, UR6, RZ ;  /* 0x000000060d307c10 */ /* 0x000fe4000ff7e0ff */
[----:B------:R-:W-:-:S02]  /*7db0*/  SEL R44, R44, RZ, !P0 ;  /* 0x000000ff2c2c7207 */ /* 0x000fc40004000000 */
[----:B-1----:R-:W-:Y:S02]  /*7dc0*/  SEL R29, RZ, 0x4, !P6 ;  /* 0x00000004ff1d7807 */ /* 0x002fe40007000000 */
[C---:B------:R-:W-:Y:S02]  /*7dd0*/  ISETP.GT.AND P6, PT, R211.reuse, 0x1e, PT ;  /* 0x0000001ed300780c */ /* 0x040fe40003fc4270 */
[----:B------:R-:W-:Y:S02]  /*7de0*/  IADD3.X R49, R12, UR5, RZ, P3, !PT ;  /* 0x000000050c317c10 */ /* 0x000fe40009ffe4ff */
[----:B------:R-:W-:Y:S02]  /*7df0*/  ISETP.NE.U32.AND P3, PT, R44, RZ, PT ;  /* 0x000000ff2c00720c */ /* 0x000fe40003f65070 */
[----:B------:R-:W-:Y:S01]  /*7e00*/  SEL R44, RZ, 0x4, !P6 ;  /* 0x00000004ff2c7807 */ /* 0x000fe20007000000 */
[----:B------:R5:W-:Y:S01]  /*7e10*/  LDGSTS.E [R45+0xc00], [R48.64], P2 ;  /* 0x00c00000302d7fae */ /* 0x000be2000912184e */
[----:B------:R-:W-:-:S02]  /*7e20*/  ISETP.GT.AND P6, PT, R211, 0x3, PT ;  /* 0x00000003d300780c */ /* 0x000fc40003fc4270 */
[----:B---3--:R-:W-:Y:S01]  /*7e30*/  IADD3 R24, P2, R128, UR6, RZ ;  /* 0x0000000680187c10 */ /* 0x008fe2000ff5e0ff */
[----:B------:R1:W-:Y:S01]  /*7e40*/  LDGSTS.E [R45+0x1400], [R40.64], P1 ;  /* 0x01400000282d7fae */ /* 0x0003e2000892184e */
[----:B------:R-:W-:Y:S02]  /*7e50*/  SEL R29, R29, RZ, !P0 ;  /* 0x000000ff1d1d7207 */ /* 0x000fe40004000000 */
[----:B------:R-:W-:Y:S02]  /*7e60*/  IADD3 R28, P1, R144, UR6, RZ ;  /* 0x00000006901c7c10 */ /* 0x000fe4000ff3e0ff */
[----:B------:R-:W-:Y:S02]  /*7e70*/  IADD3.X R25, R129, UR5, RZ, P2, !PT ;  /* 0x0000000581197c10 */ /* 0x000fe400097fe4ff */
[----:B------:R-:W-:Y:S02]  /*7e80*/  ISETP.NE.U32.AND P2, PT, R29, RZ, PT ;  /* 0x000000ff1d00720c */ /* 0x000fe40003f45070 */
[----:B------:R-:W-:Y:S01]  /*7e90*/  IADD3.X R29, R145, UR5, RZ, P1, !PT ;  /* 0x00000005911d7c10 */ /* 0x000fe20008ffe4ff */
[----:B------:R2:W-:Y:S01]  /*7ea0*/  LDGSTS.E [R45+0x1c00], [R24.64], P4 ;  /* 0x01c00000182d7fae */ /* 0x0005e2000a12184e */
[----:B------:R-:W-:-:S02]  /*7eb0*/  SEL R44, R44, RZ, !P0 ;  /* 0x000000ff2c2c7207 */ /* 0x000fc40004000000 */
[----:B-1----:R-:W-:Y:S01]  /*7ec0*/  SEL R41, RZ, 0x4, !P6 ;  /* 0x00000004ff297807 */ /* 0x002fe20007000000 */
[----:B------:R1:W-:Y:S01]  /*7ed0*/  LDGSTS.E [R45+0x2400], [R28.64], P3 ;  /* 0x024000001c2d7fae */ /* 0x0003e2000992184e */
[----:B------:R-:W-:Y:S02]  /*7ee0*/  IADD3 R40, P6, R152, UR6, RZ ;  /* 0x0000000698287c10 */ /* 0x000fe4000ffde0ff */
[----:B------:R-:W-:Y:S02]  /*7ef0*/  SEL R36, R41, RZ, !P0 ;  /* 0x000000ff29247207 */ /* 0x000fe40004000000 */
[----:B------:R-:W-:Y:S02]  /*7f00*/  IADD3.X R41, R153, UR5, RZ, P6, !PT ;  /* 0x0000000599297c10 */ /* 0x000fe4000b7fe4ff */
[----:B------:R-:W-:Y:S02]  /*7f10*/  ISETP.NE.U32.AND P4, PT, R36, RZ, PT ;  /* 0x000000ff2400720c */ /* 0x000fe40003f85070 */
[C---:B------:R-:W-:Y:S01]  /*7f20*/  ISETP.GT.AND P3, PT, R211.reuse, 0xb, PT ;  /* 0x0000000bd300780c */ /* 0x040fe20003f64270 */
[----:B------:R3:W-:Y:S01]  /*7f30*/  LDGSTS.E [R45+0x2c00], [R40.64], P5 ;  /* 0x02c00000282d7fae */ /* 0x0007e2000a92184e */
[----:B------:R-:W-:-:S02]  /*7f40*/  ISETP.GT.AND P5, PT, R211, 0x7, PT ;  /* 0x00000007d300780c */ /* 0x000fc40003fa4270 */
[----:B------:R-:W-:Y:S02]  /*7f50*/  ISETP.NE.U32.AND P1, PT, R44, RZ, PT ;  /* 0x000000ff2c00720c */ /* 0x000fe40003f25070 */
[----:B------:R-:W-:Y:S02]  /*7f60*/  SEL R37, RZ, 0x4, !P5 ;  /* 0x00000004ff257807 */ /* 0x000fe40006800000 */
[----:B------:R-:W-:Y:S02]  /*7f70*/  IADD3 R36, P5, R160, UR6, RZ ;  /* 0x00000006a0247c10 */ /* 0x000fe4000ffbe0ff */
[----:B------:R-:W-:Y:S02]  /*7f80*/  ISETP.GT.AND P6, PT, R211, 0xf, PT ;  /* 0x0000000fd300780c */ /* 0x000fe40003fc4270 */
[----:B--2---:R-:W-:Y:S01]  /*7f90*/  SEL R25, R37, RZ, !P0 ;  /* 0x000000ff25197207 */ /* 0x004fe20004000000 */
[----:B---3--:R-:W-:Y:S01]  /*7fa0*/  IMAD R41, R208, 0x2000, R215 ;  /* 0x00002000d0297824 */ /* 0x008fe200078e02d7 */
[----:B------:R-:W-:-:S02]  /*7fb0*/  SEL R38, RZ, 0x4, !P3 ;  /* 0x00000004ff267807 */ /* 0x000fc40005800000 */
[----:B------:R-:W-:Y:S02]  /*7fc0*/  IADD3.X R37, R161, UR5, RZ, P5, !PT ;  /* 0x00000005a1257c10 */ /* 0x000fe4000affe4ff */
[----:B------:R-:W-:Y:S02]  /*7fd0*/  IADD3 R24, P3, R168, UR6, RZ ;  /* 0x00000006a8187c10 */ /* 0x000fe4000ff7e0ff */
[----:B-1----:R-:W-:Y:S01]  /*7fe0*/  SEL R28, RZ, 0x4, !P6 ;  /* 0x00000004ff1c7807 */ /* 0x002fe20007000000 */
[----:B------:R1:W-:Y:S01]  /*7ff0*/  LDGSTS.E [R45+0x3400], [R36.64], P2 ;  /* 0x03400000242d7fae */ /* 0x0003e2000912184e */
[----:B------:R-:W-:Y:S02]  /*8000*/  ISETP.NE.U32.AND P5, PT, R25, RZ, PT ;  /* 0x000000ff1900720c */ /* 0x000fe40003fa5070 */
[----:B------:R-:W-:Y:S02]  /*8010*/  IADD3.X R25, R169, UR5, RZ, P3, !PT ;  /* 0x00000005a9197c10 */ /* 0x000fe40009ffe4ff */
[----:B------:R-:W-:-:S02]  /*8020*/  ISETP.GT.AND P2, PT, R211, 0x13, PT ;  /* 0x00000013d300780c */ /* 0x000fc40003f44270 */
[----:B------:R-:W-:Y:S01]  /*8030*/  SEL R29, R28, RZ, !P0 ;  /* 0x000000ff1c1d7207 */ /* 0x000fe20004000000 */
[----:B------:R2:W-:Y:S01]  /*8040*/  LDGSTS.E [R45+0x3c00], [R24.64], P1 ;  /* 0x03c00000182d7fae */ /* 0x0005e2000892184e */
[----:B------:R-:W-:Y:S02]  /*8050*/  IADD3 R28, P6, R19, UR6, RZ ;  /* 0x00000006131c7c10 */ /* 0x000fe4000ffde0ff */
[----:B------:R-:W-:Y:S02]  /*8060*/  SEL R33, RZ, 0x4, !P2 ;  /* 0x00000004ff217807 */ /* 0x000fe40005000000 */
[----:B------:R-:W-:Y:S02]  /*8070*/  ISETP.NE.U32.AND P1, PT, R29, RZ, PT ;  /* 0x000000ff1d00720c */ /* 0x000fe40003f25070 */
[----:B------:R-:W-:Y:S02]  /*8080*/  IADD3 R32, P2, R11, UR6, RZ ;  /* 0x000000060b207c10 */ /* 0x000fe4000ff5e0ff */
[----:B------:R-:W-:-:S02]  /*8090*/  SEL R38, R38, RZ, !P0 ;  /* 0x000000ff26267207 */ /* 0x000fc40004000000 */
[----:B------:R-:W-:Y:S02]  /*80a0*/  IADD3.X R29, R18, UR5, RZ, P6, !PT ;  /* 0x00000005121d7c10 */ /* 0x000fe4000b7fe4ff */
[----:B------:R-:W-:Y:S02]  /*80b0*/  ISETP.GT.AND P6, PT, R211, 0x17, PT ;  /* 0x00000017d300780c */ /* 0x000fe40003fc4270 */
[----:B------:R-:W-:Y:S01]  /*80c0*/  SEL R34, R33, RZ, !P0 ;  /* 0x000000ff21227207 */ /* 0x000fe20004000000 */
[----:B------:R3:W-:Y:S01]  /*80d0*/  LDGSTS.E [R39+0x600], [R28.64], P4 ;  /* 0x006000001c277fae */ /* 0x0007e2000a12184e */
[----:B------:R-:W-:Y:S02]  /*80e0*/  IADD3.X R33, R10, UR5, RZ, P2, !PT ;  /* 0x000000050a217c10 */ /* 0x000fe400097fe4ff */
[----:B------:R-:W-:Y:S02]  /*80f0*/  ISETP.NE.U32.AND P3, PT, R38, RZ, PT ;  /* 0x000000ff2600720c */ /* 0x000fe40003f65070 */
[----:B--2---:R-:W-:Y:S01]  /*8100*/  SEL R25, RZ, 0x4, !P6 ;  /* 0x00000004ff197807 */ /* 0x004fe20007000000 */
[----:B------:R2:W-:Y:S01]  /*8110*/  LDGSTS.E [R39+0xe00], [R32.64], P5 ;  /* 0x00e0000020277fae */ /* 0x0005e2000a92184e */
[----:B------:R-:W-:-:S02]  /*8120*/  ISETP.NE.U32.AND P2, PT, R34, RZ, PT ;  /* 0x000000ff2200720c */ /* 0x000fc40003f45070 */
[----:B------:R-:W-:Y:S02]  /*8130*/  IADD3 R24, P4, R3, UR6, RZ ;  /* 0x0000000603187c10 */ /* 0x000fe4000ff9e0ff */
[----:B------:R-:W-:Y:S02]  /*8140*/  SEL R34, R25, RZ, !P0 ;  /* 0x000000ff19227207 */ /* 0x000fe40004000000 */
[C---:B------:R-:W-:Y:S02]  /*8150*/  ISETP.GT.AND P5, PT, R211.reuse, 0x1b, PT ;  /* 0x0000001bd300780c */ /* 0x040fe40003fa4270 */
[----:B------:R-:W-:Y:S02]  /*8160*/  ISETP.GT.AND P6, PT, R211, 0x1f, PT ;  /* 0x0000001fd300780c */ /* 0x000fe40003fc4270 */
[----:B------:R-:W-:Y:S02]  /*8170*/  IADD3.X R25, R2, UR5, RZ, P4, !PT ;  /* 0x0000000502197c10 */ /* 0x000fe4000a7fe4ff */
[----:B------:R-:W-:-:S02]  /*8180*/  ISETP.NE.U32.AND P4, PT, R34, RZ, PT ;  /* 0x000000ff2200720c */ /* 0x000fc40003f85070 */
[----:B---3--:R-:W-:Y:S01]  /*8190*/  SEL R28, RZ, 0x4, !P5 ;  /* 0x00000004ff1c7807 */ /* 0x008fe20006800000 */
[----:B------:R3:W-:Y:S01]  /*81a0*/  LDGSTS.E [R39+0x1600], [R24.64], P3 ;  /* 0x0160000018277fae */ /* 0x0007e2000992184e */
[----:B------:R-:W-:Y:S02]  /*81b0*/  SEL R34, RZ, 0x4, !P6 ;  /* 0x00000004ff227807 */ /* 0x000fe40007000000 */
[----:B------:R-:W-:Y:S02]  /*81c0*/  ISETP.GE.AND P6, PT, R224, R211, PT ;  /* 0x000000d3e000720c */ /* 0x000fe40003fc6270 */
[----:B------:R-:W-:Y:S02]  /*81d0*/  SEL R29, R28, RZ, !P0 ;  /* 0x000000ff1c1d7207 */ /* 0x000fe40004000000 */
[----:B------:R-:W-:Y:S02]  /*81e0*/  IADD3 R28, P3, R130, UR6, RZ ;  /* 0x00000006821c7c10 */ /* 0x000fe4000ff7e0ff */
[----:B--2---:R-:W-:-:S02]  /*81f0*/  SEL R32, RZ, 0x4, P6 ;  /* 0x00000004ff207807 */ /* 0x004fc40003000000 */
[----:B------:R-:W-:Y:S02]  /*8200*/  ISETP.NE.U32.AND P5, PT, R29, RZ, PT ;  /* 0x000000ff1d00720c */ /* 0x000fe40003fa5070 */
[----:B------:R-:W-:Y:S02]  /*8210*/  IADD3.X R29, R131, UR5, RZ, P3, !PT ;  /* 0x00000005831d7c10 */ /* 0x000fe40009ffe4ff */
[----:B------:R-:W-:Y:S02]  /*8220*/  SEL R34, R34, RZ, !P0 ;  /* 0x000000ff22227207 */ /* 0x000fe40004000000 */
[----:B------:R-:W-:Y:S01]  /*8230*/  SEL R32, R32, RZ, !P0 ;  /* 0x000000ff20207207 */ /* 0x000fe20004000000 */
[----:B------:R2:W-:Y:S01]  /*8240*/  LDGSTS.E [R39+0x1e00], [R28.64], P1 ;  /* 0x01e000001c277fae */ /* 0x0005e2000892184e */
[----:B---3--:R-:W-:Y:S02]  /*8250*/  IADD3 R24, P0, R154, UR6, RZ ;  /* 0x000000069a187c10 */ /* 0x008fe4000ff1e0ff */
[----:B------:R-:W-:-:S02]  /*8260*/  IADD3 R26, P6, R146, UR6, RZ ;  /* 0x00000006921a7c10 */ /* 0x000fc4000ffde0ff */
[----:B------:R-:W-:Y:S02]  /*8270*/  ISETP.NE.U32.AND P1, PT, R32, RZ, PT ;  /* 0x000000ff2000720c */ /* 0x000fe40003f25070 */
[----:B------:R-:W-:Y:S02]  /*8280*/  IADD3.X R25, R155, UR5, RZ, P0, !PT ;  /* 0x000000059b197c10 */ /* 0x000fe400087fe4ff */
[----:B------:R-:W-:Y:S02]  /*8290*/  IADD3 R32, P0, R170, UR6, RZ ;  /* 0x00000006aa207c10 */ /* 0x000fe4000ff1e0ff */
[----:B------:R-:W-:Y:S02]  /*82a0*/  ISETP.NE.U32.AND P3, PT, R34, RZ, PT ;  /* 0x000000ff2200720c */ /* 0x000fe40003f65070 */
[----:B------:R-:W-:Y:S02]  /*82b0*/  IADD3.X R27, R147, UR5, RZ, P6, !PT ;  /* 0x00000005931b7c10 */ /* 0x000fe4000b7fe4ff */
[----:B------:R-:W-:Y:S01]  /*82c0*/  IADD3 R30, P6, R162, UR6, RZ ;  /* 0x00000006a21e7c10 */ /* 0x000fe2000ffde0ff */
[----:B------:R-:W-:Y:S01]  /*82d0*/  ULEA UR6, UP1, UR40, UR6, 0x2 ;  /* 0x0000000628067291 */ /* 0x000fe2000f82103f */
[----:B------:R-:W-:Y:S01]  /*82e0*/  IADD3.X R33, R171, UR5, RZ, P0, !PT ;  /* 0x00000005ab217c10 */ /* 0x000fe200087fe4ff */
[----:B------:R3:W-:Y:S01]  /*82f0*/  LDGSTS.E [R39+0x2600], [R26.64], P2 ;  /* 0x026000001a277fae */ /* 0x0007e2000912184e */
[----:B------:R-:W-:-:S02]  /*8300*/  IADD3 R34, P0, R176, UR4, RZ ;  /* 0x00000004b0227c10 */ /* 0x000fc4000ff1e0ff */
[----:B------:R-:W-:Y:S01]  /*8310*/  IADD3.X R31, R163, UR5, RZ, P6, !PT ;  /* 0x00000005a31f7c10 */ /* 0x000fe2000b7fe4ff */
[----:B------:R4:W-:Y:S01]  /*8320*/  LDGSTS.E [R39+0x2e00], [R24.64], P4 ;  /* 0x02e0000018277fae */ /* 0x0009e2000a12184e */
[----:B--2---:R-:W-:Y:S01]  /*8330*/  IADD3 R28, P2, R172, UR4, RZ ;  /* 0x00000004ac1c7c10 */ /* 0x004fe2000ff5e0ff */
[----:B------:R-:W-:Y:S01]  /*8340*/  UIADD3.X UR5, UR5, UR10, URZ, UP1, !UPT ;  /* 0x0000000a05057290 */ /* 0x000fe20008ffe43f */
[----:B------:R-:W-:Y:S01]  /*8350*/  IADD3.X R35, R177, UR9, RZ, P0, !PT ;  /* 0x00000009b1237c10 */ /* 0x000fe200087fe4ff */
[----:B------:R2:W-:Y:S01]  /*8360*/  LDGSTS.E [R39+0x3600], [R30.64], P5 ;  /* 0x036000001e277fae */ /* 0x0005e2000a92184e */
[----:B------:R-:W-:Y:S02]  /*8370*/  IADD3.X R29, R173, UR9, RZ, P2, !PT ;  /* 0x00000009ad1d7c10 */ /* 0x000fe400097fe4ff */
[----:B------:R-:W-:Y:S01]  /*8380*/  IADD3 R211, R211, -0x20, RZ ;  /* 0xffffffe0d3d37810 */ /* 0x000fe20007ffe0ff */
[----:B------:R1:W-:Y:S01]  /*8390*/  LDGSTS.E [R39+0x3e00], [R32.64], P3 ;  /* 0x03e0000020277fae */ /* 0x0003e2000992184e */
[----:B---3--:R-:W-:-:S02]  /*83a0*/  IADD3 R26, P2, R180, UR4, RZ ;  /* 0x00000004b41a7c10 */ /* 0x008fc4000ff5e0ff */
[----:B----4-:R-:W-:Y:S01]  /*83b0*/  IADD3 R24, P0, R184, UR4, RZ ;  /* 0x00000004b8187c10 */ /* 0x010fe2000ff1e0ff */
[----:B------:R-:W0:Y:S01]  /*83c0*/  LDGDEPBAR ;  /* 0x00000000000079af */ /* 0x000e220000000000 */
[----:B------:R-:W-:Y:S02]  /*83d0*/  IADD3.X R27, R181, UR9, RZ, P2, !PT ;  /* 0x00000009b51b7c10 */ /* 0x000fe400097fe4ff */
[----:B------:R-:W-:Y:S01]  /*83e0*/  IADD3.X R25, R185, UR9, RZ, P0, !PT ;  /* 0x00000009b9197c10 */ /* 0x000fe200087fe4ff */
[----:B------:R3:W-:Y:S01]  /*83f0*/  LDGSTS.E [R41+0x14000], [R28.64], P1 ;  /* 0x140000001c297fae */ /* 0x0007e2000892184e */
[----:B--2---:R-:W-:Y:S02]  /*8400*/  IADD3 R30, P2, R188, UR4, RZ ;  /* 0x00000004bc1e7c10 */ /* 0x004fe4000ff5e0ff */
[----:B-1----:R-:W-:Y:S01]  /*8410*/  IADD3 R32, P0, R192, UR4, RZ ;  /* 0x00000004c0207c10 */ /* 0x002fe2000ff1e0ff */
[----:B------:R1:W-:Y:S01]  /*8420*/  LDGSTS.E [R41+0x14400], [R34.64], P1 ;  /* 0x1440000022297fae */ /* 0x0003e2000892184e */
[----:B------:R-:W-:Y:S01]  /*8430*/  IADD3.X R31, R189, UR9, RZ, P2, !PT ;  /* 0x00000009bd1f7c10 */ /* 0x000fe200097fe4ff */
[----:B------:R-:W-:Y:S01]  /*8440*/  IMAD R39, R208, 0x2000, R213 ;  /* 0x00002000d0277824 */ /* 0x000fe200078e02d5 */
[----:B------:R-:W-:Y:S01]  /*8450*/  IADD3.X R33, R193, UR9, RZ, P0, !PT ;  /* 0x00000009c1217c10 */ /* 0x000fe200087fe4ff */
[----:B------:R2:W-:Y:S01]  /*8460*/  LDGSTS.E [R41+0x14800], [R26.64], P1 ;  /* 0x148000001a297fae */ /* 0x0005e2000892184e */
[----:B------:R-:W-:-:S03]  /*8470*/  IADD3 R36, P2, R196, UR4, RZ ;  /* 0x00000004c4247c10 */ /* 0x000fc6000ff5e0ff */
[----:B------:R4:W-:Y:S01]  /*8480*/  LDGSTS.E [R41+0x14c00], [R24.64], P1 ;  /* 0x14c0000018297fae */ /* 0x0009e2000892184e */
[----:B---3--:R-:W-:Y:S02]  /*8490*/  IADD3 R28, P3, R200, UR4, RZ ;  /* 0x00000004c81c7c10 */ /* 0x008fe4000ff7e0ff */
[----:B------:R-:W-:Y:S01]  /*84a0*/  IADD3.X R37, R197, UR9, RZ, P2, !PT ;  /* 0x00000009c5257c10 */ /* 0x000fe200097fe4ff */
[----:B------:R3:W-:Y:S01]  /*84b0*/  LDGSTS.E [R41+0x15000], [R30.64], P1 ;  /* 0x150000001e297fae */ /* 0x0007e2000892184e */
[----:B-1----:R-:W-:Y:S02]  /*84c0*/  IADD3 R34, P0, R174, UR4, RZ ;  /* 0x00000004ae227c10 */ /* 0x002fe4000ff1e0ff */
[----:B------:R-:W-:Y:S01]  /*84d0*/  IADD3.X R29, R201, UR9, RZ, P3, !PT ;  /* 0x00000009c91d7c10 */ /* 0x000fe20009ffe4ff */
[----:B------:R1:W-:Y:S01]  /*84e0*/  LDGSTS.E [R41+0x15400], [R32.64], P1 ;  /* 0x1540000020297fae */ /* 0x0003e2000892184e */
[----:B------:R-:W-:Y:S02]  /*84f0*/  IADD3.X R35, R175, UR9, RZ, P0, !PT ;  /* 0x00000009af237c10 */ /* 0x000fe400087fe4ff */
[----:B--2---:R-:W-:Y:S01]  /*8500*/  IADD3 R26, P2, R178, UR4, RZ ;  /* 0x00000004b21a7c10 */ /* 0x004fe2000ff5e0ff */
[----:B------:R2:W-:Y:S01]  /*8510*/  LDGSTS.E [R41+0x15800], [R36.64], P1 ;  /* 0x1580000024297fae */ /* 0x0005e2000892184e */
[----:B----4-:R-:W-:-:S02]  /*8520*/  IADD3 R24, P0, R182, UR4, RZ ;  /* 0x00000004b6187c10 */ /* 0x010fc4000ff1e0ff */
[----:B------:R-:W-:Y:S01]  /*8530*/  IADD3.X R27, R179, UR9, RZ, P2, !PT ;  /* 0x00000009b31b7c10 */ /* 0x000fe200097fe4ff */
[----:B------:R4:W-:Y:S01]  /*8540*/  LDGSTS.E [R41+0x15c00], [R28.64], P1 ;  /* 0x15c000001c297fae */ /* 0x0009e2000892184e */
[----:B------:R-:W-:Y:S02]  /*8550*/  IADD3.X R25, R183, UR9, RZ, P0, !PT ;  /* 0x00000009b7197c10 */ /* 0x000fe400087fe4ff */
[----:B---3--:R-:W-:Y:S01]  /*8560*/  IADD3 R30, P2, R186, UR4, RZ ;  /* 0x00000004ba1e7c10 */ /* 0x008fe2000ff5e0ff */
[----:B------:R3:W-:Y:S01]  /*8570*/  LDGSTS.E [R39+0x14200], [R34.64], P1 ;  /* 0x1420000022277fae */ /* 0x0007e2000892184e */
[----:B-1----:R-:W-:Y:S02]  /*8580*/  IADD3 R32, P0, R190, UR4, RZ ;  /* 0x00000004be207c10 */ /* 0x002fe4000ff1e0ff */
[----:B------:R-:W-:Y:S01]  /*8590*/  IADD3.X R31, R187, UR9, RZ, P2, !PT ;  /* 0x00000009bb1f7c10 */ /* 0x000fe200097fe4ff */
[----:B------:R5:W-:Y:S01]  /*85a0*/  LDGSTS.E [R39+0x14600], [R26.64], P1 ;  /* 0x146000001a277fae */ /* 0x000be2000892184e */
[----:B------:R-:W-:-:S02]  /*85b0*/  IADD3.X R33, R191, UR9, RZ, P0, !PT ;  /* 0x00000009bf217c10 */ /* 0x000fc400087fe4ff */
[----:B--2---:R-:W-:Y:S01]  /*85c0*/  IADD3 R36, P2, R194, UR4, RZ ;  /* 0x00000004c2247c10 */ /* 0x004fe2000ff5e0ff */
[----:B------:R5:W-:Y:S01]  /*85d0*/  LDGSTS.E [R39+0x14a00], [R24.64], P1 ;  /* 0x14a0000018277fae */ /* 0x000be2000892184e */
[----:B----4-:R-:W-:Y:S02]  /*85e0*/  IADD3 R28, P3, R198, UR4, RZ ;  /* 0x00000004c61c7c10 */ /* 0x010fe4000ff7e0ff */
[----:B------:R-:W-:Y:S01]  /*85f0*/  IADD3.X R37, R195, UR9, RZ, P2, !PT ;  /* 0x00000009c3257c10 */ /* 0x000fe200097fe4ff */
[----:B------:R5:W-:Y:S01]  /*8600*/  LDGSTS.E [R39+0x14e00], [R30.64], P1 ;  /* 0x14e000001e277fae */ /* 0x000be2000892184e */
[----:B---3--:R-:W-:Y:S01]  /*8610*/  IADD3 R34, P0, R202, UR4, RZ ;  /* 0x00000004ca227c10 */ /* 0x008fe2000ff1e0ff */
[----:B------:R-:W-:Y:S01]  /*8620*/  ULEA UR4, UP0, UR8, UR4, 0x2 ;  /* 0x0000000408047291 */ /* 0x000fe2000f80103f */
[----:B------:R-:W-:Y:S01]  /*8630*/  IADD3.X R29, R199, UR9, RZ, P3, !PT ;  /* 0x00000009c71d7c10 */ /* 0x000fe20009ffe4ff */
[----:B------:R5:W-:Y:S01]  /*8640*/  LDGSTS.E [R39+0x15200], [R32.64], P1 ;  /* 0x1520000020277fae */ /* 0x000be2000892184e */
[----:B------:R-:W-:Y:S01]  /*8650*/  IADD3.X R35, R203, UR9, RZ, P0, !PT ;  /* 0x00000009cb237c10 */ /* 0x000fe200087fe4ff */
[----:B------:R-:W-:Y:S01]  /*8660*/  UIADD3.X UR9, UR9, UR11, URZ, UP0, !UPT ;  /* 0x0000000b09097290 */ /* 0x000fe200087fe43f */
[----:B------:R-:W-:Y:S01]  /*8670*/  ISETP.NE.U32.AND P0, PT, R222, R209, PT ;  /* 0x000000d1de00720c */ /* 0x000fe20003f05070 */
[----:B------:R5:W-:Y:S04]  /*8680*/  LDGSTS.E [R39+0x15600], [R36.64], P1 ;  /* 0x1560000024277fae */ /* 0x000be8000892184e */
[----:B------:R5:W-:Y:S04]  /*8690*/  LDGSTS.E [R39+0x15a00], [R28.64], P1 ;  /* 0x15a000001c277fae */ /* 0x000be8000892184e */
[----:B------:R5:W-:Y:S04]  /*86a0*/  LDGSTS.E [R39+0x15e00], [R34.64], P1 ;  /* 0x15e0000022277fae */ /* 0x000be8000892184e */
[----:B------:R-:W0:Y:S01]  /*86b0*/  LDGDEPBAR ;  /* 0x00000000000079af */ /* 0x000e220000000000 */
[----:B------:R-:W-:Y:S01]  /*86c0*/  @!P0 CALL.REL.NOINC `(.L_x_1) ;  /* 0x0000001000008944 */ /* 0x000fe20003c00000 */
[----:B------:R-:W-:Y:S05]  /*86d0*/  BRA `(.L_x_2) ;  /* 0xffffe42000007947 */ /* 0x000fea000383ffff */
.L_x_1:
[----:B------:R-:W-:Y:S01]  /*86e0*/  IMAD.SHL.U32 R0, R206, 0x200, RZ ;  /* 0x00000200ce007824 */ /* 0x000fe200078e00ff */
[----:B------:R-:W-:-:S04]  /*86f0*/  DEPBAR.LE SB0, 0x0 ;  /* 0x000080000000791a */ /* 0x000fc80000000000 */
[----:B------:R-:W-:Y:S01]  /*8700*/  LOP3.LUT R3, R0, 0x3000, RZ, 0xc0, !PT ;  /* 0x0000300000037812 */ /* 0x000fe200078ec0ff */
[----:B------:R-:W-:Y:S01]  /*8710*/  IMAD.SHL.U32 R0, R206, 0x4, RZ ;  /* 0x00000004ce007824 */ /* 0x000fe200078e00ff */
[----:B------:R-:W-:Y:S01]  /*8720*/  ISETP.GE.AND P0, PT, R205, c[0x0][0x178], PT ;  /* 0x00005e00cd007a0c */ /* 0x000fe20003f06270 */
[----:B------:R-:W-:Y:S01]  /*8730*/  IMAD.MOV.U32 R6, RZ, RZ, R60 ;  /* 0x000000ffff067224 */ /* 0x000fe200078e003c */
[----:B------:R-:W-:Y:S01]  /*8740*/  LOP3.LUT R3, R3, 0x60, R210, 0xf8, !PT ;  /* 0x0000006003037812 */ /* 0x000fe200078ef8d2 */
[----:B------:R-:W-:Y:S01]  /*8750*/  IMAD.MOV.U32 R7, RZ, RZ, R61 ;  /* 0x000000ffff077224 */ /* 0x000fe200078e003d */
[----:B------:R-:W-:Y:S01]  /*8760*/  IADD3 R4, R204, 0x1, RZ ;  /* 0x00000001cc047810 */ /* 0x000fe20007ffe0ff */
[----:B------:R-:W-:Y:S01]  /*8770*/  IMAD.MOV.U32 R10, RZ, RZ, R72 ;  /* 0x000000ffff0a7224 */ /* 0x000fe200078e0048 */
[----:B------:R-:W-:Y:S01]  /*8780*/  LOP3.LUT R3, R3, 0x170, R0, 0x78, !PT ;  /* 0x0000017003037812 */ /* 0x000fe200078e7800 */
[----:B------:R-:W-:Y:S01]  /*8790*/  IMAD.SHL.U32 R0, R206, 0x800, RZ ;  /* 0x00000800ce007824 */ /* 0x000fe200078e00ff */
[----:B------:R-:W-:Y:S01]  /*87a0*/  ISETP.LT.AND P3, PT, R4, c[0x0][0x17c], !P0 ;  /* 0x00005f0004007a0c */ /* 0x000fe20004761270 */
[----:B------:R-:W-:Y:S01]  /*87b0*/  IMAD.SHL.U32 R206, R206, 0x40, RZ ;  /* 0x00000040cece7824 */ /* 0x000fe200078e00ff */
[----:B------:R-:W-:Y:S01]  /*87c0*/  IADD3 R4, R204, 0x3, RZ ;  /* 0x00000003cc047810 */ /* 0x000fe20007ffe0ff */
[----:B------:R-:W-:Y:S01]  /*87d0*/  IMAD.MOV.U32 R11, RZ, RZ, R73 ;  /* 0x000000ffff0b7224 */ /* 0x000fe200078e0049 */
[----:B------:R-:W-:Y:S01]  /*87e0*/  LOP3.LUT R5, R0, 0x3000, RZ, 0xc0, !PT ;  /* 0x0000300000057812 */ /* 0x000fe200078ec0ff */
[----:B------:R-:W-:Y:S01]  /*87f0*/  IMAD.MOV.U32 R14, RZ, RZ, R88 ;  /* 0x000000ffff0e7224 */ /* 0x000fe200078e0058 */
[----:B------:R-:W-:Y:S01]  /*8800*/  LOP3.LUT R206, R206, 0x800, RZ, 0xc0, !PT ;  /* 0x00000800cece7812 */ /* 0x000fe200078ec0ff */
[----:B------:R-:W-:Y:S01]  /*8810*/  IMAD.MOV.U32 R15, RZ, RZ, R89 ;  /* 0x000000ffff0f7224 */ /* 0x000fe200078e0059 */
[----:B------:R-:W-:Y:S01]  /*8820*/  ISETP.LT.AND P1, PT, R4, c[0x0][0x17c], !P0 ;  /* 0x00005f0004007a0c */ /* 0x000fe20004721270 */
[----:B------:R-:W-:Y:S01]  /*8830*/  IMAD R226, R226, 0x10, R5 ;  /* 0x00000010e2e27824 */ /* 0x000fe200078e0205 */
[----:B------:R-:W-:Y:S01]  /*8840*/  BAR.SYNC.DEFER_BLOCKING 0x0 ;  /* 0x0000000000007b1d */ /* 0x000fe20000010000 */
[----:B------:R-:W-:Y:S01]  /*8850*/  IMAD.IADD R206, R206, 0x1, R3 ;  /* 0x00000001cece7824 */ /* 0x000fe200078e0203 */
[----:B------:R-:W-:Y:S01]  /*8860*/  IADD3 R2, R204, 0x2, RZ ;  /* 0x00000002cc027810 */ /* 0x000fe20007ffe0ff */
[----:B------:R-:W-:Y:S01]  /*8870*/  IMAD.MOV.U32 R4, RZ, RZ, R64 ;  /* 0x000000ffff047224 */ /* 0x000fe200078e0040 */
[C---:B-----5:R-:W-:Y:S01]  /*8880*/  LOP3.LUT R37, R226.reuse, 0x20, RZ, 0x3c, !PT ;  /* 0x00000020e2257812 */ /* 0x060fe200078e3cff */
[----:B------:R-:W-:Y:S01]  /*8890*/  IMAD.MOV.U32 R5, RZ, RZ, R65 ;  /* 0x000000ffff057224 */ /* 0x000fe200078e0041 */
[C---:B------:R-:W-:Y:S01]  /*88a0*/  LOP3.LUT R36, R226.reuse, 0x40, RZ, 0x3c, !PT ;  /* 0x00000040e2247812 */ /* 0x040fe200078e3cff */
[----:B------:R-:W-:Y:S01]  /*88b0*/  IMAD.MOV.U32 R60, RZ, RZ, R66 ;  /* 0x000000ffff3c7224 */ /* 0x000fe200078e0042 */
[----:B------:R-:W-:Y:S01]  /*88c0*/  LOP3.LUT R3, R226, 0x60, RZ, 0x3c, !PT ;  /* 0x00000060e2037812 */ /* 0x000fe200078e3cff */
[----:B------:R-:W-:Y:S01]  /*88d0*/  IMAD.MOV.U32 R61, RZ, RZ, R67 ;  /* 0x000000ffff3d7224 */ /* 0x000fe200078e0043 */
[----:B------:R-:W-:Y:S01]  /*88e0*/  ISETP.LT.AND P5, PT, R2, c[0x0][0x17c], !P0 ;  /* 0x00005f0002007a0c */ /* 0x000fe200047a1270 */
[----:B------:R-:W-:Y:S01]  /*88f0*/  IMAD.MOV.U32 R8, RZ, RZ, R68 ;  /* 0x000000ffff087224 */ /* 0x000fe200078e0044 */
[C---:B------:R-:W-:Y:S01]  /*8900*/  IADD3 R2, R204.reuse, 0x4, RZ ;  /* 0x00000004cc027810 */ /* 0x040fe20007ffe0ff */
[----:B------:R-:W-:Y:S01]  /*8910*/  IMAD.MOV.U32 R9, RZ, RZ, R69 ;  /* 0x000000ffff097224 */ /* 0x000fe200078e0045 */
[----:B------:R-:W-:Y:S01]  /*8920*/  ISETP.LT.AND P2, PT, R204, c[0x0][0x17c], !P0 ;  /* 0x00005f00cc007a0c */ /* 0x000fe20004741270 */
[----:B------:R-:W-:Y:S01]  /*8930*/  IMAD.MOV.U32 R72, RZ, RZ, R70 ;  /* 0x000000ffff487224 */ /* 0x000fe200078e0046 */
[----:B------:R-:W-:Y:S01]  /*8940*/  ISETP.LT.AND P4, PT, R2, c[0x0][0x17c], !P0 ;  /* 0x00005f0002007a0c */ /* 0x000fe20004781270 */
[----:B------:R-:W-:-:S02]  /*8950*/  IMAD.MOV.U32 R73, RZ, RZ, R71 ;  /* 0x000000ffff497224 */ /* 0x000fc400078e0047 */
[----:B------:R-:W-:Y:S02]  /*8960*/  IMAD.MOV.U32 R12, RZ, RZ, R84 ;  /* 0x000000ffff0c7224 */ /* 0x000fe400078e0054 */
[----:B------:R-:W-:Y:S02]  /*8970*/  IMAD.MOV.U32 R13, RZ, RZ, R85 ;  /* 0x000000ffff0d7224 */ /* 0x000fe400078e0055 */
[----:B------:R-:W-:Y:S01]  /*8980*/  IMAD.MOV.U32 R88, RZ, RZ, R86 ;  /* 0x000000ffff587224 */ /* 0x000fe200078e0056 */
[----:B------:R1:W-:Y:S01]  /*8990*/  STS.128 [R206], R4 ;  /* 0x00000004ce007388 */ /* 0x0003e20000000c00 */
[----:B------:R-:W-:Y:S02]  /*89a0*/  IMAD.MOV.U32 R89, RZ, RZ, R87 ;  /* 0x000000ffff597224 */ /* 0x000fe400078e0057 */
[----:B------:R-:W-:Y:S01]  /*89b0*/  IMAD.MOV.U32 R42, RZ, RZ, R52 ;  /* 0x000000ffff2a7224 */ /* 0x000fe200078e0034 */
[----:B------:R-:W-:Y:S01]  /*89c0*/  STS.128 [R206+0x80], R60 ;  /* 0x0000803cce007388 */ /* 0x000fe20000000c00 */
[----:B------:R-:W-:-:S02]  /*89d0*/  IMAD.MOV.U32 R43, RZ, RZ, R53 ;  /* 0x000000ffff2b7224 */ /* 0x000fc400078e0035 */
[----:B------:R-:W-:Y:S01]  /*89e0*/  IMAD.MOV.U32 R52, RZ, RZ, R58 ;  /* 0x000000ffff347224 */ /* 0x000fe200078e003a */
[----:B------:R-:W-:Y:S01]  /*89f0*/  STS.128 [R206+0x200], R8 ;  /* 0x00020008ce007388 */ /* 0x000fe20000000c00 */
[----:B------:R-:W-:Y:S02]  /*8a00*/  IMAD.MOV.U32 R53, RZ, RZ, R59 ;  /* 0x000000ffff357224 */ /* 0x000fe400078e003b */
[----:B------:R-:W-:Y:S01]  /*8a10*/  IMAD.MOV.U32 R46, RZ, RZ, R80 ;  /* 0x000000ffff2e7224 */ /* 0x000fe200078e0050 */
[----:B------:R-:W-:Y:S01]  /*8a20*/  STS.128 [R206+0x280], R72 ;  /* 0x00028048ce007388 */ /* 0x000fe20000000c00 */
[----:B------:R-:W-:Y:S02]  /*8a30*/  IMAD.MOV.U32 R47, RZ, RZ, R81 ;  /* 0x000000ffff2f7224 */ /* 0x000fe400078e0051 */
[----:B------:R-:W-:Y:S01]  /*8a40*/  IMAD.MOV.U32 R50, RZ, RZ, R92 ;  /* 0x000000ffff327224 */ /* 0x000fe200078e005c */
[----:B------:R-:W-:Y:S01]  /*8a50*/  STS.128 [R206+0x400], R12 ;  /* 0x0004000cce007388 */ /* 0x000fe20000000c00 */
[----:B-1----:R-:W-:-:S02]  /*8a60*/  IMAD.MOV.U32 R6, RZ, RZ, R100 ;  /* 0x000000ffff067224 */ /* 0x002fc400078e0064 */
[----:B------:R-:W-:Y:S01]  /*8a70*/  IMAD.MOV.U32 R7, RZ, RZ, R101 ;  /* 0x000000ffff077224 */ /* 0x000fe200078e0065 */
[----:B------:R-:W-:Y:S01]  /*8a80*/  STS.128 [R206+0x480], R88 ;  /* 0x00048058ce007388 */ /* 0x000fe20000000c00 */
[----:B------:R-:W-:Y:S02]  /*8a90*/  IMAD.MOV.U32 R4, RZ, RZ, R112 ;  /* 0x000000ffff047224 */ /* 0x000fe400078e0070 */
[----:B------:R-:W-:Y:S02]  /*8aa0*/  IMAD.MOV.U32 R5, RZ, RZ, R113 ;  /* 0x000000ffff057224 */ /* 0x000fe400078e0071 */
        /* <DEDUP_REMOVED lines=8> */
[----:B------:R-:W-:Y:S01]  /*8b30*/  BAR.SYNC.DEFER_BLOCKING 0x0 ;  /* 0x0000000000007b1d */ /* 0x000fe20000010000 */
[----:B------:R-:W-:Y:S02]  /*8b40*/  IMAD.MOV.U32 R45, RZ, RZ, R77 ;  /* 0x000000ffff2d7224 */ /* 0x000fe400078e004d */
[----:B------:R-:W-:Y:S02]  /*8b50*/  IMAD.MOV.U32 R80, RZ, RZ, R78 ;  /* 0x000000ffff507224 */ /* 0x000fe400078e004e */
[----:B------:R-:W-:-:S02]  /*8b60*/  IMAD.MOV.U32 R81, RZ, RZ, R79 ;  /* 0x000000ffff517224 */ /* 0x000fc400078e004f */
[----:B------:R-:W-:Y:S02]  /*8b70*/  IMAD.MOV.U32 R48, RZ, RZ, R96 ;  /* 0x000000ffff307224 */ /* 0x000fe400078e0060 */
[----:B------:R-:W-:Y:S02]  /*8b80*/  IMAD.MOV.U32 R49, RZ, RZ, R97 ;  /* 0x000000ffff317224 */ /* 0x000fe400078e0061 */
[----:B------:R-:W-:Y:S02]  /*8b90*/  IMAD.MOV.U32 R92, RZ, RZ, R98 ;  /* 0x000000ffff5c7224 */ /* 0x000fe400078e0062 */
[----:B------:R-:W-:Y:S02]  /*8ba0*/  IMAD.MOV.U32 R93, RZ, RZ, R99 ;  /* 0x000000ffff5d7224 */ /* 0x000fe400078e0063 */
[----:B------:R-:W-:Y:S02]  /*8bb0*/  IMAD R2, R205, c[0x0][0x194], RZ ;  /* 0x00006500cd027a24 */ /* 0x000fe400078e02ff */
[----:B------:R-:W-:-:S03]  /*8bc0*/  IMAD R39, R204, c[0x0][0x198], RZ ;  /* 0x00006600cc277a24 */ /* 0x000fc600078e02ff */
[C---:B------:R-:W-:Y:S01]  /*8bd0*/  LEA R0, P6, R2.reuse, c[0x0][0x170], 0x2 ;  /* 0x00005c0002007a11 */ /* 0x040fe200078c10ff */
[----:B------:R-:W1:Y:S03]  /*8be0*/  LDS.128 R32, [R226] ;  /* 0x00000000e2207984 */ /* 0x000e660000000c00 */
[----:B------:R-:W-:Y:S02]  /*8bf0*/  LEA.HI.X.SX32 R2, R2, c[0x0][0x174], 0x2, P6 ;  /* 0x00005d0002027a11 */ /* 0x000fe400030f16ff */
[----:B------:R-:W-:Y:S01]  /*8c00*/  LEA R38, P6, R39, R0, 0x2 ;  /* 0x0000000027267211 */ /* 0x000fe200078c10ff */
[----:B------:R-:W-:Y:S04]  /*8c10*/  LDS.128 R16, [R226+0x800] ;  /* 0x00080000e2107984 */ /* 0x000fe80000000c00 */
[----:B------:R-:W2:Y:S04]  /*8c20*/  LDS.128 R28, [R37] ;  /* 0x00000000251c7984 */ /* 0x000ea80000000c00 */
[----:B------:R-:W-:Y:S04]  /*8c30*/  LDS.128 R12, [R37+0x800] ;  /* 0x00080000250c7984 */ /* 0x000fe80000000c00 */
[----:B------:R-:W3:Y:S04]  /*8c40*/  LDS.128 R24, [R36] ;  /* 0x0000000024187984 */ /* 0x000ee80000000c00 */
[----:B------:R-:W-:Y:S04]  /*8c50*/  LDS.128 R8, [R36+0x800] ;  /* 0x0008000024087984 */ /* 0x000fe80000000c00 */
[----:B------:R-:W4:Y:S04]  /*8c60*/  LDS.128 R20, [R3] ;  /* 0x0000000003147984 */ /* 0x000f280000000c00 */
[----:B------:R-:W5:Y:S04]  /*8c70*/  LDS.128 R4, [R3+0x800] ;  /* 0x0008000003047984 */ /* 0x000f680000000c00 */
[----:B------:R-:W-:Y:S06]  /*8c80*/  BAR.SYNC.DEFER_BLOCKING 0x0 ;  /* 0x0000000000007b1d */ /* 0x000fec0000010000 */
[----:B------:R1:W-:Y:S04]  /*8c90*/  STS.128 [R206+0x80], R52 ;  /* 0x00008034ce007388 */ /* 0x0003e80000000c00 */
[----:B------:R2:W-:Y:S04]  /*8ca0*/  STS.128 [R206], R40 ;  /* 0x00000028ce007388 */ /* 0x0005e80000000c00 */
[----:B------:R3:W-:Y:S04]  /*8cb0*/  STS.128 [R206+0x200], R44 ;  /* 0x0002002cce007388 */ /* 0x0007e80000000c00 */
[----:B------:R-:W-:Y:S01]  /*8cc0*/  STS.128 [R206+0x280], R80 ;  /* 0x00028050ce007388 */ /* 0x000fe20000000c00 */
[----:B-1----:R-:W-:-:S03]  /*8cd0*/  IMAD.MOV.U32 R52, RZ, RZ, R110 ;  /* 0x000000ffff347224 */ /* 0x002fc600078e006e */
[----:B------:R-:W-:Y:S01]  /*8ce0*/  STS.128 [R206+0x400], R48 ;  /* 0x00040030ce007388 */ /* 0x000fe20000000c00 */
[----:B------:R-:W-:Y:S02]  /*8cf0*/  IMAD.MOV.U32 R53, RZ, RZ, R111 ;  /* 0x000000ffff357224 */ /* 0x000fe400078e006f */
[----:B------:R-:W-:Y:S01]  /*8d00*/  IMAD.MOV.U32 R110, RZ, RZ, R116 ;  /* 0x000000ffff6e7224 */ /* 0x000fe200078e0074 */
[----:B------:R-:W-:Y:S01]  /*8d10*/  STS.128 [R206+0x480], R92 ;  /* 0x0004805cce007388 */ /* 0x000fe20000000c00 */
[----:B------:R-:W-:Y:S01]  /*8d20*/  IMAD.MOV.U32 R111, RZ, RZ, R117 ;  /* 0x000000ffff6f7224 */ /* 0x000fe200078e0075 */
[C---:B--2---:R-:W-:Y:S01]  /*8d30*/  IADD3 R41, R39.reuse, c[0x0][0x198], RZ ;  /* 0x0000660027297a10 */ /* 0x044fe20007ffe0ff */
[----:B------:R-:W-:Y:S01]  /*8d40*/  IMAD.MOV.U32 R54, RZ, RZ, R118 ;  /* 0x000000ffff367224 */ /* 0x000fe200078e0076 */
[----:B------:R-:W-:Y:S01]  /*8d50*/  LEA.HI.X.SX32 R39, R39, R2, 0x2, P6 ;  /* 0x0000000227277211 */ /* 0x000fe200030f16ff */
[----:B------:R-:W-:Y:S01]  /*8d60*/  IMAD.MOV.U32 R55, RZ, RZ, R119 ;  /* 0x000000ffff377224 */ /* 0x000fe200078e0077 */
[----:B------:R-:W-:Y:S01]  /*8d70*/  STS.128 [R206+0x600], R108 ;  /* 0x0006006cce007388 */ /* 0x000fe20000000c00 */
[----:B------:R-:W-:-:S02]  /*8d80*/  LEA R40, P6, R41, R0, 0x2 ;  /* 0x0000000029287211 */ /* 0x000fc400078c10ff */
[C---:B------:R-:W-:Y:S01]  /*8d90*/  IADD3 R42, R204.reuse, 0x5, RZ ;  /* 0x00000005cc2a7810 */ /* 0x040fe20007ffe0ff */
[----:B------:R-:W-:Y:S01]  /*8da0*/  STS.128 [R206+0x680], R52 ;  /* 0x00068034ce007388 */ /* 0x000fe20000000c00 */
[C---:B------:R-:W-:Y:S02]  /*8db0*/  IADD3 R43, R41.reuse, c[0x0][0x198], RZ ;  /* 0x00006600292b7a10 */ /* 0x040fe40007ffe0ff */
[----:B------:R-:W-:Y:S01]  /*8dc0*/  LEA.HI.X.SX32 R41, R41, R2, 0x2, P6 ;  /* 0x0000000229297211 */ /* 0x000fe200030f16ff */
[----:B------:R-:W-:Y:S01]  /*8dd0*/  BAR.SYNC.DEFER_BLOCKING 0x0 ;  /* 0x0000000000007b1d */ /* 0x000fe20000010000 */
[C---:B---3--:R-:W-:Y:S02]  /*8de0*/  IADD3 R44, R204.reuse, 0x6, RZ ;  /* 0x00000006cc2c7810 */ /* 0x048fe40007ffe0ff */
[----:B------:R-:W-:Y:S02]  /*8df0*/  IADD3 R45, R43, c[0x0][0x198], RZ ;  /* 0x000066002b2d7a10 */ /* 0x000fe40007ffe0ff */
[----:B------:R-:W-:Y:S01]  /*8e00*/  IADD3 R46, R204, 0x7, RZ ;  /* 0x00000007cc2e7810 */ /* 0x000fe20007ffe0ff */
[----:B------:R1:W-:Y:S01]  /*8e10*/  @P2 STG.E [R38.64], R32 ;  /* 0x0000002026002986 */ /* 0x0003e2000c10190e */
[----:B------:R-:W-:-:S02]  /*8e20*/  ISETP.LT.AND P2, PT, R42, c[0x0][0x17c], !P0 ;  /* 0x00005f002a007a0c */ /* 0x000fc40004741270 */
[C---:B------:R-:W-:Y:S01]  /*8e30*/  LEA R42, P6, R43.reuse, R0, 0x2 ;  /* 0x000000002b2a7211 */ /* 0x040fe200078c10ff */
[----:B------:R-:W-:Y:S01]  /*8e40*/  @P3 STG.E [R40.64], R33 ;  /* 0x0000002128003986 */ /* 0x000fe2000c10190e */
[----:B------:R-:W-:Y:S02]  /*8e50*/  ISETP.LT.AND P3, PT, R44, c[0x0][0x17c], !P0 ;  /* 0x00005f002c007a0c */ /* 0x000fe40004761270 */
[----:B------:R-:W-:Y:S02]  /*8e60*/  LEA.HI.X.SX32 R43, R43, R2, 0x2, P6 ;  /* 0x000000022b2b7211 */ /* 0x000fe400030f16ff */
[C---:B------:R-:W-:Y:S02]  /*8e70*/  LEA R44, P6, R45.reuse, R0, 0x2 ;  /* 0x000000002d2c7211 */ /* 0x040fe400078c10ff */
[C---:B-1----:R-:W-:Y:S01]  /*8e80*/  IADD3 R39, R45.reuse, c[0x0][0x198], RZ ;  /* 0x000066002d277a10 */ /* 0x042fe20007ffe0ff */
[----:B------:R1:W-:Y:S01]  /*8e90*/  @P5 STG.E [R42.64], R28 ;  /* 0x0000001c2a005986 */ /* 0x0003e2000c10190e */
[----:B------:R-:W-:-:S02]  /*8ea0*/  LEA.HI.X.SX32 R45, R45, R2, 0x2, P6 ;  /* 0x000000022d2d7211 */ /* 0x000fc400030f16ff */
[----:B------:R-:W-:Y:S02]  /*8eb0*/  IADD3 R32, R204, 0x8, RZ ;  /* 0x00000008cc207810 */ /* 0x000fe40007ffe0ff */
[C---:B------:R-:W-:Y:S01]  /*8ec0*/  LEA R38, P6, R39.reuse, R0, 0x2 ;  /* 0x0000000027267211 */ /* 0x040fe200078c10ff */
[----:B------:R2:W-:Y:S01]  /*8ed0*/  @P1 STG.E [R44.64], R29 ;  /* 0x0000001d2c001986 */ /* 0x0005e2000c10190e */
[C---:B------:R-:W-:Y:S02]  /*8ee0*/  IADD3 R47, R39.reuse, c[0x0][0x198], RZ ;  /* 0x00006600272f7a10 */ /* 0x040fe40007ffe0ff */
[----:B------:R-:W-:Y:S02]  /*8ef0*/  LEA.HI.X.SX32 R39, R39, R2, 0x2, P6 ;  /* 0x0000000227277211 */ /* 0x000fe400030f16ff */
[----:B------:R-:W-:Y:S02]  /*8f00*/  ISETP.LT.AND P1, PT, R32, c[0x0][0x17c], !P0 ;  /* 0x00005f0020007a0c */ /* 0x000fe40004721270 */
[----:B------:R-:W-:Y:S01]  /*8f10*/  LEA R32, P6, R47, R0, 0x2 ;  /* 0x000000002f207211 */ /* 0x000fe200078c10ff */
[----:B------:R3:W-:Y:S01]  /*8f20*/  @P4 STG.E [R38.64], R24 ;  /* 0x0000001826004986 */ /* 0x0007e2000c10190e */
[----:B-1----:R-:W-:-:S02]  /*8f30*/  IADD3 R28, R204, 0x9, RZ ;  /* 0x00000009cc1c7810 */ /* 0x002fc40007ffe0ff */
[C---:B------:R-:W-:Y:S02]  /*8f40*/  IADD3 R41, R47.reuse, c[0x0][0x198], RZ ;  /* 0x000066002f297a10 */ /* 0x040fe40007ffe0ff */
[----:B------:R-:W-:Y:S02]  /*8f50*/  LEA.HI.X.SX32 R33, R47, R2, 0x2, P6 ;  /* 0x000000022f217211 */ /* 0x000fe400030f16ff */
[----:B------:R-:W-:Y:S02]  /*8f60*/  ISETP.LT.AND P4, PT, R28, c[0x0][0x17c], !P0 ;  /* 0x00005f001c007a0c */ /* 0x000fe40004781270 */
[----:B------:R-:W-:Y:S01]  /*8f70*/  IADD3 R28, R204, 0xa, RZ ;  /* 0x0000000acc1c7810 */ /* 0x000fe20007ffe0ff */
[----:B------:R1:W-:Y:S01]  /*8f80*/  @P2 STG.E [R32.64], R25 ;  /* 0x0000001920002986 */ /* 0x0003e2000c10190e */
[----:B------:R-:W-:Y:S02]  /*8f90*/  LEA R40, P6, R41, R0, 0x2 ;  /* 0x0000000029287211 */ /* 0x000fe400078c10ff */
[----:B------:R-:W-:-:S02]  /*8fa0*/  ISETP.LT.AND P5, PT, R46, c[0x0][0x17c], !P0 ;  /* 0x00005f002e007a0c */ /* 0x000fc400047a1270 */
[C---:B--2---:R-:W-:Y:S02]  /*8fb0*/  IADD3 R29, R41.reuse, c[0x0][0x198], RZ ;  /* 0x00006600291d7a10 */ /* 0x044fe40007ffe0ff */
[----:B------:R-:W-:Y:S02]  /*8fc0*/  LEA.HI.X.SX32 R41, R41, R2, 0x2, P6 ;  /* 0x0000000229297211 */ /* 0x000fe400030f16ff */
[----:B------:R-:W-:Y:S02]  /*8fd0*/  ISETP.LT.AND P2, PT, R28, c[0x0][0x17c], !P0 ;  /* 0x00005f001c007a0c */ /* 0x000fe40004741270 */
[C---:B------:R-:W-:Y:S01]  /*8fe0*/  LEA R28, P6, R29.reuse, R0, 0x2 ;  /* 0x000000001d1c7211 */ /* 0x040fe200078c10ff */
[----:B----4-:R2:W-:Y:S01]  /*8ff0*/  @P3 STG.E [R40.64], R20 ;  /* 0x0000001428003986 */ /* 0x0105e2000c10190e */
[C---:B------:R-:W-:Y:S02]  /*9000*/  IADD3 R43, R29.reuse, c[0x0][0x198], RZ ;  /* 0x000066001d2b7a10 */ /* 0x040fe40007ffe0ff */
[----:B------:R-:W-:-:S02]  /*9010*/  LEA.HI.X.SX32 R29, R29, R2, 0x2, P6 ;  /* 0x000000021d1d7211 */ /* 0x000fc400030f16ff */
[C---:B---3--:R-:W-:Y:S02]  /*9020*/  LEA R38, P6, R43.reuse, R0, 0x2 ;  /* 0x000000002b267211 */ /* 0x048fe400078c10ff */
[----:B------:R-:W-:Y:S01]  /*9030*/  IADD3 R24, R204, 0xc, RZ ;  /* 0x0000000ccc187810 */ /* 0x000fe20007ffe0ff */
[----:B------:R-:W-:Y:S01]  /*9040*/  @P5 STG.E [R28.64], R21 ;  /* 0x000000151c005986 */ /* 0x000fe2000c10190e */
[C---:B-1----:R-:W-:Y:S02]  /*9050*/  IADD3 R25, R43.reuse, c[0x0][0x198], RZ ;  /* 0x000066002b197a10 */ /* 0x042fe40007ffe0ff */
[----:B------:R-:W-:Y:S02]  /*9060*/  LEA.HI.X.SX32 R39, R43, R2, 0x2, P6 ;  /* 0x000000022b277211 */ /* 0x000fe400030f16ff */
[----:B------:R-:W-:Y:S02]  /*9070*/  ISETP.LT.AND P5, PT, R24, c[0x0][0x17c], !P0 ;  /* 0x00005f0018007a0c */ /* 0x000fe400047a1270 */
[----:B------:R-:W-:Y:S01]  /*9080*/  LEA R24, P6, R25, R0, 0x2 ;  /* 0x0000000019187211 */ /* 0x000fe200078c10ff */
[----:B------:R1:W-:Y:S01]  /*9090*/  @P1 STG.E [R38.64], R16 ;  /* 0x0000001026001986 */ /* 0x0003e2000c10190e */
[----:B------:R-:W-:-:S02]  /*90a0*/  IADD3 R32, R204, 0xd, RZ ;  /* 0x0000000dcc207810 */ /* 0x000fc40007ffe0ff */
[C---:B------:R-:W-:Y:S02]  /*90b0*/  IADD3 R33, R25.reuse, c[0x0][0x198], RZ ;  /* 0x0000660019217a10 */ /* 0x040fe40007ffe0ff */
[----:B------:R-:W-:Y:S02]  /*90c0*/  IADD3 R42, R204, 0xb, RZ ;  /* 0x0000000bcc2a7810 */ /* 0x000fe40007ffe0ff */
[----:B------:R-:W-:Y:S02]  /*90d0*/  LEA.HI.X.SX32 R25, R25, R2, 0x2, P6 ;  /* 0x0000000219197211 */ /* 0x000fe400030f16ff */
[----:B------:R-:W-:Y:S02]  /*90e0*/  ISETP.LT.AND P1, PT, R32, c[0x0][0x17c], !P0 ;  /* 0x00005f0020007a0c */ /* 0x000fe40004721270 */
[----:B--2---:R-:W-:Y:S01]  /*90f0*/  IADD3 R20, R204, 0xe, RZ ;  /* 0x0000000ecc147810 */ /* 0x004fe20007ffe0ff */
[----:B------:R2:W-:Y:S01]  /*9100*/  @P4 STG.E [R24.64], R17 ;  /* 0x0000001118004986 */ /* 0x0005e2000c10190e */
[----:B------:R-:W-:-:S02]  /*9110*/  LEA R32, P6, R33, R0, 0x2 ;  /* 0x0000000021207211 */ /* 0x000fc400078c10ff */
[----:B------:R-:W-:Y:S02]  /*9120*/  ISETP.LT.AND P3, PT, R42, c[0x0][0x17c], !P0 ;  /* 0x00005f002a007a0c */ /* 0x000fe40004761270 */
        /* <DEDUP_REMOVED lines=11> */
[C---:B------:R-:W-:Y:S02]  /*91e0*/  LEA R28, P6, R29.reuse, R0, 0x2 ;  /* 0x000000001d1c7211 */ /* 0x040fe400078c10ff */
[----:B--2---:R-:W-:-:S02]  /*91f0*/  IADD3 R17, R29, c[0x0][0x198], RZ ;  /* 0x000066001d117a10 */ /* 0x004fc40007ffe0ff */
[----:B------:R-:W-:Y:S02]  /*9200*/  LEA.HI.X.SX32 R29, R29, R2, 0x2, P6 ;  /* 0x000000021d1d7211 */ /* 0x000fe400030f16ff */
[----:B------:R-:W-:Y:S02]  /*9210*/  ISETP.LT.AND P3, PT, R16, c[0x0][0x17c], !P0 ;  /* 0x00005f0010007a0c */ /* 0x000fe40004761270 */
[C---:B------:R-:W-:Y:S01]  /*9220*/  LEA R16, P6, R17.reuse, R0, 0x2 ;  /* 0x0000000011107211 */ /* 0x040fe200078c10ff */
[----:B------:R2:W-:Y:S01]  /*9230*/  @P5 STG.E [R28.64], R8 ;  /* 0x000000081c005986 */ /* 0x0005e2000c10190e */
[----:B------:R-:W-:Y:S02]  /*9240*/  IADD3 R24, R204, 0x11, RZ ;  /* 0x00000011cc187810 */ /* 0x000fe40007ffe0ff */
[C---:B------:R-:W-:Y:S02]  /*9250*/  IADD3 R25, R17.reuse, c[0x0][0x198], RZ ;  /* 0x0000660011197a10 */ /* 0x040fe40007ffe0ff */
[----:B------:R-:W-:-:S02]  /*9260*/  LEA.HI.X.SX32 R17, R17, R2, 0x2, P6 ;  /* 0x0000000211117211 */ /* 0x000fc400030f16ff */
[----:B------:R-:W-:Y:S02]  /*9270*/  ISETP.LT.AND P5, PT, R24, c[0x0][0x17c], !P0 ;  /* 0x00005f0018007a0c */ /* 0x000fe400047a1270 */
[C---:B------:R-:W-:Y:S01]  /*9280*/  LEA R24, P6, R25.reuse, R0, 0x2 ;  /* 0x0000000019187211 */ /* 0x040fe200078c10ff */
[----:B------:R-:W-:Y:S01]  /*9290*/  @P1 STG.E [R16.64], R9 ;  /* 0x0000000910001986 */ /* 0x000fe2000c10190e */
[----:B---3--:R-:W-:Y:S02]  /*92a0*/  IADD3 R12, R204, 0x12, RZ ;  /* 0x00000012cc0c7810 */ /* 0x008fe40007ffe0ff */
[C---:B-1----:R-:W-:Y:S02]  /*92b0*/  IADD3 R13, R25.reuse, c[0x0][0x198], RZ ;  /* 0x00006600190d7a10 */ /* 0x042fe40007ffe0ff */
[----:B------:R-:W-:Y:S02]  /*92c0*/  LEA.HI.X.SX32 R25, R25, R2, 0x2, P6 ;  /* 0x0000000219197211 */ /* 0x000fe400030f16ff */
[----:B------:R-:W-:-:S02]  /*92d0*/  ISETP.LT.AND P1, PT, R12, c[0x0][0x17c], !P0 ;  /* 0x00005f000c007a0c */ /* 0x000fc40004721270 */
[C---:B------:R-:W-:Y:S01]  /*92e0*/  LEA R12, P6, R13.reuse, R0, 0x2 ;  /* 0x000000000d0c7211 */ /* 0x040fe200078c10ff */
[----:B-----5:R1:W-:Y:S01]  /*92f0*/  @P4 STG.E [R24.64], R4 ;  /* 0x0000000418004986 */ /* 0x0203e2000c10190e */
[----:B------:R-:W-:Y:S02]  /*9300*/  IADD3 R20, R204, 0x13, RZ ;  /* 0x00000013cc147810 */ /* 0x000fe40007ffe0ff */
[C---:B------:R-:W-:Y:S02]  /*9310*/  IADD3 R21, R13.reuse, c[0x0][0x198], RZ ;  /* 0x000066000d157a10 */ /* 0x040fe40007ffe0ff */
[----:B------:R-:W-:Y:S02]  /*9320*/  LEA.HI.X.SX32 R13, R13, R2, 0x2, P6 ;  /* 0x000000020d0d7211 */ /* 0x000fe400030f16ff */
[----:B------:R-:W-:Y:S02]  /*9330*/  ISETP.LT.AND P4, PT, R20, c[0x0][0x17c], !P0 ;  /* 0x00005f0014007a0c */ /* 0x000fe40004781270 */
[----:B--2---:R-:W-:Y:S01]  /*9340*/  IADD3 R8, R204, 0x14, RZ ;  /* 0x00000014cc087810 */ /* 0x004fe20007ffe0ff */
[----:B------:R2:W-:Y:S01]  /*9350*/  @P2 STG.E [R12.64], R5 ;  /* 0x000000050c002986 */ /* 0x0005e2000c10190e */
[----:B------:R-:W-:-:S02]  /*9360*/  LEA R20, P6, R21, R0, 0x2 ;  /* 0x0000000015147211 */ /* 0x000fc400078c10ff */
[C---:B------:R-:W-:Y:S02]  /*9370*/  IADD3 R29, R21.reuse, c[0x0][0x198], RZ ;  /* 0x00006600151d7a10 */ /* 0x040fe40007ffe0ff */
[----:B------:R-:W-:Y:S02]  /*9380*/  LEA.HI.X.SX32 R21, R21, R2, 0x2, P6 ;  /* 0x0000000215157211 */ /* 0x000fe400030f16ff */
[----:B------:R-:W-:Y:S02]  /*9390*/  ISETP.LT.AND P2, PT, R8, c[0x0][0x17c], !P0 ;  /* 0x00005f0008007a0c */ /* 0x000fe40004741270 */
[C---:B------:R-:W-:Y:S01]  /*93a0*/  LEA R8, P6, R29.reuse, R0, 0x2 ;  /* 0x000000001d087211 */ /* 0x040fe200078c10ff */
[----:B------:R-:W-:Y:S01]  /*93b0*/  @P3 STG.E [R20.64], R34 ;  /* 0x0000002214003986 */ /* 0x000fe2000c10190e */
[----:B-1----:R-:W-:Y:S02]  /*93c0*/  IADD3 R4, R204, 0x15, RZ ;  /* 0x00000015cc047810 */ /* 0x002fe40007ffe0ff */
[----:B------:R-:W-:-:S02]  /*93d0*/  IADD3 R17, R29, c[0x0][0x198], RZ ;  /* 0x000066001d117a10 */ /* 0x000fc40007ffe0ff */
[----:B------:R-:W-:Y:S02]  /*93e0*/  LEA.HI.X.SX32 R9, R29, R2, 0x2, P6 ;  /* 0x000000021d097211 */ /* 0x000fe400030f16ff */
[----:B------:R-:W-:Y:S02]  /*93f0*/  ISETP.LT.AND P3, PT, R4, c[0x0][0x17c], !P0 ;  /* 0x00005f0004007a0c */ /* 0x000fe40004761270 */
[----:B------:R-:W-:Y:S01]  /*9400*/  IADD3 R4, R204, 0x16, RZ ;  /* 0x00000016cc047810 */ /* 0x000fe20007ffe0ff */
[----:B------:R1:W-:Y:S01]  /*9410*/  @P5 STG.E [R8.64], R35 ;  /* 0x0000002308005986 */ /* 0x0003e2000c10190e */
[C---:B------:R-:W-:Y:S02]  /*9420*/  LEA R16, P6, R17.reuse, R0, 0x2 ;  /* 0x0000000011107211 */ /* 0x040fe400078c10ff */
[C---:B--2---:R-:W-:Y:S02]  /*9430*/  IADD3 R5, R17.reuse, c[0x0][0x198], RZ ;  /* 0x0000660011057a10 */ /* 0x044fe40007ffe0ff */
[----:B------:R-:W-:-:S02]  /*9440*/  LEA.HI.X.SX32 R17, R17, R2, 0x2, P6 ;  /* 0x0000000211117211 */ /* 0x000fc400030f16ff */
[----:B------:R-:W-:Y:S02]  /*9450*/  ISETP.LT.AND P5, PT, R4, c[0x0][0x17c], !P0 ;  /* 0x00005f0004007a0c */ /* 0x000fe400047a1270 */
[C---:B------:R-:W-:Y:S01]  /*9460*/  LEA R4, P6, R5.reuse, R0, 0x2 ;  /* 0x0000000005047211 */ /* 0x040fe200078c10ff */
[----:B------:R2:W-:Y:S01]  /*9470*/  @P1 STG.E [R16.64], R30 ;  /* 0x0000001e10001986 */ /* 0x0005e2000c10190e */
[----:B------:R-:W-:Y:S02]  /*9480*/  IADD3 R12, R204, 0x17, RZ ;  /* 0x00000017cc0c7810 */ /* 0x000fe40007ffe0ff */
[C---:B------:R-:W-:Y:S02]  /*9490*/  IADD3 R13, R5.reuse, c[0x0][0x198], RZ ;  /* 0x00006600050d7a10 */ /* 0x040fe40007ffe0ff */
[----:B------:R-:W-:Y:S02]  /*94a0*/  LEA.HI.X.SX32 R5, R5, R2, 0x2, P6 ;  /* 0x0000000205057211 */ /* 0x000fe400030f16ff */
[----:B------:R-:W-:-:S02]  /*94b0*/  ISETP.LT.AND P1, PT, R12, c[0x0][0x17c], !P0 ;  /* 0x00005f000c007a0c */ /* 0x000fc40004721270 */
[C---:B------:R-:W-:Y:S01]  /*94c0*/  LEA R12, P6, R13.reuse, R0, 0x2 ;  /* 0x000000000d0c7211 */ /* 0x040fe200078c10ff */
[----:B------:R3:W-:Y:S01]  /*94d0*/  @P4 STG.E [R4.64], R31 ;  /* 0x0000001f04004986 */ /* 0x0007e2000c10190e */
[----:B-1----:R-:W-:Y:S02]  /*94e0*/  IADD3 R8, R204, 0x18, RZ ;  /* 0x00000018cc087810 */ /* 0x002fe40007ffe0ff */
[C---:B------:R-:W-:Y:S02]  /*94f0*/  IADD3 R9, R13.reuse, c[0x0][0x198], RZ ;  /* 0x000066000d097a10 */ /* 0x040fe40007ffe0ff */
[----:B------:R-:W-:Y:S02]  /*9500*/  LEA.HI.X.SX32 R13, R13, R2, 0x2, P6 ;  /* 0x000000020d0d7211 */ /* 0x000fe400030f16ff */
[----:B------:R-:W-:Y:S02]  /*9510*/  ISETP.LT.AND P4, PT, R8, c[0x0][0x17c], !P0 ;  /* 0x00005f0008007a0c */ /* 0x000fe40004781270 */
[C---:B------:R-:W-:Y:S01]  /*9520*/  LEA R8, P6, R9.reuse, R0, 0x2 ;  /* 0x0000000009087211 */ /* 0x040fe200078c10ff */
[----:B------:R1:W-:Y:S01]  /*9530*/  @P2 STG.E [R12.64], R26 ;  /* 0x0000001a0c002986 */ /* 0x0003e2000c10190e */
[----:B--2---:R-:W-:-:S02]  /*9540*/  IADD3 R17, R9, c[0x0][0x198], RZ ;  /* 0x0000660009117a10 */ /* 0x004fc40007ffe0ff */
[----:B------:R-:W-:Y:S02]  /*9550*/  LEA.HI.X.SX32 R9, R9, R2, 0x2, P6 ;  /* 0x0000000209097211 */ /* 0x000fe400030f16ff */
[C---:B------:R-:W-:Y:S02]  /*9560*/  LEA R16, P6, R17.reuse, R0, 0x2 ;  /* 0x0000000011107211 */ /* 0x040fe400078c10ff */
[C---:B------:R-:W-:Y:S01]  /*9570*/  IADD3 R21, R17.reuse, c[0x0][0x198], RZ ;  /* 0x0000660011157a10 */ /* 0x040fe20007ffe0ff */
[----:B------:R2:W-:Y:S01]  /*9580*/  @P3 STG.E [R8.64], R27 ;  /* 0x0000001b08003986 */ /* 0x0005e2000c10190e */
[----:B------:R-:W-:Y:S02]  /*9590*/  LEA.HI.X.SX32 R17, R17, R2, 0x2, P6 ;  /* 0x0000000211117211 */ /* 0x000fe400030f16ff */
[C---:B---3--:R-:W-:Y:S02]  /*95a0*/  LEA R4, P6, R21.reuse, R0, 0x2 ;  /* 0x0000000015047211 */ /* 0x048fe400078c10ff */
[----:B-1----:R-:W-:Y:S01]  /*95b0*/  IADD3 R12, R204, 0x1b, RZ ;  /* 0x0000001bcc0c7810 */ /* 0x002fe20007ffe0ff */
[----:B------:R1:W-:Y:S01]  /*95c0*/  @P5 STG.E [R16.64], R22 ;  /* 0x0000001610005986 */ /* 0x0003e2000c10190e */
[----:B------:R-:W-:-:S02]  /*95d0*/  IADD3 R13, R21, c[0x0][0x198], RZ ;  /* 0x00006600150d7a10 */ /* 0x000fc40007ffe0ff */
[----:B------:R-:W-:Y:S02]  /*95e0*/  IADD3 R20, R204, 0x19, RZ ;  /* 0x00000019cc147810 */ /* 0x000fe40007ffe0ff */
[----:B------:R-:W-:Y:S02]  /*95f0*/  LEA.HI.X.SX32 R5, R21, R2, 0x2, P6 ;  /* 0x0000000215057211 */ /* 0x000fe400030f16ff */
[----:B------:R-:W-:Y:S02]  /*9600*/  ISETP.LT.AND P5, PT, R12, c[0x0][0x17c], !P0 ;  /* 0x00005f000c007a0c */ /* 0x000fe400047a1270 */
[C---:B------:R-:W-:Y:S01]  /*9610*/  LEA R12, P6, R13.reuse, R0, 0x2 ;  /* 0x000000000d0c7211 */ /* 0x040fe200078c10ff */
[----:B------:R3:W-:Y:S01]  /*9620*/  @P1 STG.E [R4.64], R23 ;  /* 0x0000001704001986 */ /* 0x0007e2000c10190e */
[----:B------:R-:W-:Y:S02]  /*9630*/  ISETP.LT.AND P2, PT, R20, c[0x0][0x17c], !P0 ;  /* 0x00005f0014007a0c */ /* 0x000fe40004741270 */
[----:B--2---:R-:W-:-:S02]  /*9640*/  IADD3 R9, R13, c[0x0][0x198], RZ ;  /* 0x000066000d097a10 */ /* 0x004fc40007ffe0ff */
[----:B------:R-:W-:Y:S02]  /*9650*/  IADD3 R20, R204, 0x1a, RZ ;  /* 0x0000001acc147810 */ /* 0x000fe40007ffe0ff */
[----:B------:R-:W-:Y:S02]  /*9660*/  LEA.HI.X.SX32 R13, R13, R2, 0x2, P6 ;  /* 0x000000020d0d7211 */ /* 0x000fe400030f16ff */
[C---:B------:R-:W-:Y:S02]  /*9670*/  LEA R8, P6, R9.reuse, R0, 0x2 ;  /* 0x0000000009087211 */ /* 0x040fe400078c10ff */
[----:B------:R-:W-:Y:S01]  /*9680*/  ISETP.LT.AND P3, PT, R20, c[0x0][0x17c], !P0 ;  /* 0x00005f0014007a0c */ /* 0x000fe20004761270 */
[----:B------:R2:W-:Y:S01]  /*9690*/  @P4 STG.E [R12.64], R18 ;  /* 0x000000120c004986 */ /* 0x0005e2000c10190e */
[C---:B------:R-:W-:Y:S02]  /*96a0*/  IADD3 R21, R9.reuse, c[0x0][0x198], RZ ;  /* 0x0000660009157a10 */ /* 0x040fe40007ffe0ff */
[----:B------:R-:W-:-:S02]  /*96b0*/  LEA.HI.X.SX32 R9, R9, R2, 0x2, P6 ;  /* 0x0000000209097211 */ /* 0x000fc400030f16ff */
[C---:B-1----:R-:W-:Y:S02]  /*96c0*/  LEA R16, P6, R21.reuse, R0, 0x2 ;  /* 0x0000000015107211 */ /* 0x042fe400078c10ff */
[C---:B---3--:R-:W-:Y:S01]  /*96d0*/  IADD3 R4, R204.reuse, 0x1e, RZ ;  /* 0x0000001ecc047810 */ /* 0x048fe20007ffe0ff */
[----:B------:R1:W-:Y:S01]  /*96e0*/  @P2 STG.E [R8.64], R19 ;  /* 0x0000001308002986 */ /* 0x0003e2000c10190e */
[C---:B------:R-:W-:Y:S02]  /*96f0*/  IADD3 R23, R21.reuse, c[0x0][0x198], RZ ;  /* 0x0000660015177a10 */ /* 0x040fe40007ffe0ff */
[----:B------:R-:W-:Y:S02]  /*9700*/  IADD3 R20, R204, 0x1c, RZ ;  /* 0x0000001ccc147810 */ /* 0x000fe40007ffe0ff */
[----:B------:R-:W-:Y:S02]  /*9710*/  LEA.HI.X.SX32 R17, R21, R2, 0x2, P6 ;  /* 0x0000000215117211 */ /* 0x000fe400030f16ff */
[----:B------:R-:W-:-:S02]  /*9720*/  ISETP.LT.AND P2, PT, R4, c[0x0][0x17c], !P0 ;  /* 0x00005f0004007a0c */ /* 0x000fc40004741270 */
[----:B------:R-:W-:Y:S01]  /*9730*/  IADD3 R5, R204, 0x1f, RZ ;  /* 0x0000001fcc057810 */ /* 0x000fe20007ffe0ff */
[----:B------:R-:W-:Y:S01]  /*9740*/  @P3 STG.E [R16.64], R14 ;  /* 0x0000000e10003986 */ /* 0x000fe2000c10190e */
[C---:B------:R-:W-:Y:S02]  /*9750*/  LEA R4, P6, R23.reuse, R0, 0x2 ;  /* 0x0000000017047211 */ /* 0x040fe400078c10ff */
[----:B------:R-:W-:Y:S02]  /*9760*/  ISETP.LT.AND P1, PT, R20, c[0x0][0x17c], !P0 ;  /* 0x00005f0014007a0c */ /* 0x000fe40004721270 */
[----:B--2---:R-:W-:Y:S02]  /*9770*/  IADD3 R13, R23, c[0x0][0x198], RZ ;  /* 0x00006600170d7a10 */ /* 0x004fe40007ffe0ff */
[----:B------:R-:W-:Y:S02]  /*9780*/  ISETP.LT.AND P3, PT, R5, c[0x0][0x17c], !P0 ;  /* 0x00005f0005007a0c */ /* 0x000fe40004761270 */
[----:B------:R-:W-:-:S02]  /*9790*/  LEA.HI.X.SX32 R5, R23, R2, 0x2, P6 ;  /* 0x0000000217057211 */ /* 0x000fc400030f16ff */
[C---:B------:R-:W-:Y:S02]  /*97a0*/  LEA R12, P6, R13.reuse, R0, 0x2 ;  /* 0x000000000d0c7211 */ /* 0x040fe400078c10ff */
[----:B------:R-:W-:Y:S01]  /*97b0*/  IADD3 R20, R204, 0x1d, RZ ;  /* 0x0000001dcc147810 */ /* 0x000fe20007ffe0ff */
[----:B------:R2:W-:Y:S01]  /*97c0*/  @P5 STG.E [R4.64], R15 ;  /* 0x0000000f04005986 */ /* 0x0005e2000c10190e */
[C---:B-1----:R-:W-:Y:S02]  /*97d0*/  IADD3 R19, R13.reuse, c[0x0][0x198], RZ ;  /* 0x000066000d137a10 */ /* 0x042fe40007ffe0ff */
[----:B------:R-:W-:Y:S02]  /*97e0*/  LEA.HI.X.SX32 R13, R13, R2, 0x2, P6 ;  /* 0x000000020d0d7211 */ /* 0x000fe400030f16ff */
[----:B------:R-:W-:Y:S02]  /*97f0*/  ISETP.LT.AND P4, PT, R20, c[0x0][0x17c], !P0 ;  /* 0x00005f0014007a0c */ /* 0x000fe40004781270 */
[----:B------:R-:W-:Y:S01]  /*9800*/  IADD3 R9, R204, 0x21, RZ ;  /* 0x00000021cc097810 */ /* 0x000fe20007ffe0ff */
[----:B------:R-:W1:Y:S01]  /*9810*/  LDS.128 R20, [R226] ;  /* 0x00000000e2147984 */ /* 0x000e620000000c00 */
[----:B------:R-:W-:-:S02]  /*9820*/  LEA R8, P6, R19, R0, 0x2 ;  /* 0x0000000013087211 */ /* 0x000fc400078c10ff */
[----:B------:R-:W-:Y:S01]  /*9830*/  IADD3 R25, R19, c[0x0][0x198], RZ ;  /* 0x0000660013197a10 */ /* 0x000fe20007ffe0ff */
[----:B------:R-:W-:Y:S01]  /*9840*/  @P1 STG.E [R12.64], R10 ;  /* 0x0000000a0c001986 */ /* 0x000fe2000c10190e */
[----:B------:R-:W-:Y:S02]  /*9850*/  IADD3 R18, R204, 0x20, RZ ;  /* 0x00000020cc127810 */ /* 0x000fe40007ffe0ff */
[----:B------:R-:W-:Y:S01]  /*9860*/  ISETP.LT.AND P1, PT, R9, c[0x0][0x17c], !P0 ;  /* 0x00005f0009007a0c */ /* 0x000fe20004721270 */
[----:B------:R-:W-:Y:S01]  /*9870*/  LDS.128 R224, [R226+0x800] ;  /* 0x00080000e2e07984 */ /* 0x000fe20000000c00 */
[----:B------:R-:W-:Y:S02]  /*9880*/  LEA.HI.X.SX32 R9, R19, R2, 0x2, P6 ;  /* 0x0000000213097211 */ /* 0x000fe400030f16ff */
[C---:B------:R-:W-:Y:S02]  /*9890*/  LEA R24, P6, R25.reuse, R0, 0x2 ;  /* 0x0000000019187211 */ /* 0x040fe400078c10ff */
[----:B------:R-:W-:Y:S01]  /*98a0*/  ISETP.LT.AND P5, PT, R18, c[0x0][0x17c], !P0 ;  /* 0x00005f0012007a0c */ /* 0x000fe200047a1270 */
[----:B------:R3:W-:Y:S01]  /*98b0*/  @P4 STG.E [R8.64], R11 ;  /* 0x0000000b08004986 */ /* 0x0007e2000c10190e */
[----:B--2---:R-:W-:-:S02]  /*98c0*/  IADD3 R15, R25, c[0x0][0x198], RZ ;  /* 0x00006600190f7a10 */ /* 0x004fc40007ffe0ff */
[----:B------:R-:W-:Y:S01]  /*98d0*/  LEA.HI.X.SX32 R25, R25, R2, 0x2, P6 ;  /* 0x0000000219197211 */ /* 0x000fe200030f16ff */
[----:B------:R-:W2:Y:S01]  /*98e0*/  LDS.128 R16, [R37] ;  /* 0x0000000025107984 */ /* 0x000ea20000000c00 */
[C---:B------:R-:W-:Y:S02]  /*98f0*/  IADD3 R14, R204.reuse, 0x22, RZ ;  /* 0x00000022cc0e7810 */ /* 0x040fe40007ffe0ff */
[----:B------:R-:W-:Y:S01]  /*9900*/  IADD3 R5, R204, 0x23, RZ ;  /* 0x00000023cc057810 */ /* 0x000fe20007ffe0ff */
[----:B------:R4:W-:Y:S01]  /*9910*/  @P2 STG.E [R24.64], R6 ;  /* 0x0000000618002986 */ /* 0x0009e2000c10190e */
[C---:B------:R-:W-:Y:S02]  /*9920*/  LEA R4, P6, R15.reuse, R0, 0x2 ;  /* 0x000000000f047211 */ /* 0x040fe400078c10ff */
[----:B------:R-:W-:Y:S02]  /*9930*/  IADD3 R27, R15, c[0x0][0x198], RZ ;  /* 0x000066000f1b7a10 */ /* 0x000fe40007ffe0ff */
[----:B------:R-:W-:-:S02]  /*9940*/  ISETP.LT.AND P2, PT, R5, c[0x0][0x17c], !P0 ;  /* 0x00005f0005007a0c */ /* 0x000fc40004741270 */
[----:B------:R-:W-:Y:S02]  /*9950*/  ISETP.LT.AND P4, PT, R14, c[0x0][0x17c], !P0 ;  /* 0x00005f000e007a0c */ /* 0x000fe40004781270 */
[----:B------:R-:W-:Y:S02]  /*9960*/  LEA.HI.X.SX32 R5, R15, R2, 0x2, P6 ;  /* 0x000000020f057211 */ /* 0x000fe400030f16ff */
[----:B------:R-:W5:Y:S01]  /*9970*/  LDS.128 R12, [R36] ;  /* 0x00000000240c7984 */ /* 0x000f620000000c00 */
[C---:B------:R-:W-:Y:S02]  /*9980*/  LEA R26, P6, R27.reuse, R0, 0x2 ;  /* 0x000000001b1a7211 */ /* 0x040fe400078c10ff */
[C---:B---3--:R-:W-:Y:S01]  /*9990*/  IADD3 R9, R27.reuse, c[0x0][0x198], RZ ;  /* 0x000066001b097a10 */ /* 0x048fe20007ffe0ff */
[----:B------:R3:W-:Y:S01]  /*99a0*/  @P3 STG.E [R4.64], R7 ;  /* 0x0000000704003986 */ /* 0x0007e2000c10190e */
[----:B------:R-:W-:Y:S02]  /*99b0*/  IADD3 R10, R204, 0x24, RZ ;  /* 0x00000024cc0a7810 */ /* 0x000fe40007ffe0ff */
[----:B------:R-:W-:-:S02]  /*99c0*/  LEA.HI.X.SX32 R27, R27, R2, 0x2, P6 ;  /* 0x000000021b1b7211 */ /* 0x000fc400030f16ff */
[C---:B----4-:R-:W-:Y:S02]  /*99d0*/  LEA R24, P6, R9.reuse, R0, 0x2 ;  /* 0x0000000009187211 */ /* 0x050fe400078c10ff */
[----:B------:R-:W-:Y:S01]  /*99e0*/  ISETP.LT.AND P3, PT, R10, c[0x0][0x17c], !P0 ;  /* 0x00005f000a007a0c */ /* 0x000fe20004761270 */
[----:B-1----:R1:W-:Y:S01]  /*99f0*/  @P5 STG.E [R26.64], R20 ;  /* 0x000000141a005986 */ /* 0x0023e2000c10190e */
[C---:B------:R-:W-:Y:S02]  /*9a00*/  IADD3 R29, R9.reuse, c[0x0][0x198], RZ ;  /* 0x00006600091d7a10 */ /* 0x040fe40007ffe0ff */
[----:B------:R-:W-:Y:S02]  /*9a10*/  LEA.HI.X.SX32 R25, R9, R2, 0x2, P6 ;  /* 0x0000000209197211 */ /* 0x000fe400030f16ff */
[----:B------:R-:W4:Y:S01]  /*9a20*/  LDS.128 R8, [R3] ;  /* 0x0000000003087984 */ /* 0x000f220000000c00 */
[C---:B------:R-:W-:Y:S02]  /*9a30*/  LEA R28, P6, R29.reuse, R0, 0x2 ;  /* 0x000000001d1c7211 */ /* 0x040fe400078c10ff */
[C---:B---3--:R-:W-:Y:S01]  /*9a40*/  IADD3 R5, R29.reuse, c[0x0][0x198], RZ ;  /* 0x000066001d057a10 */ /* 0x048fe20007ffe0ff */
[----:B------:R-:W-:Y:S01]  /*9a50*/  @P1 STG.E [R24.64], R21 ;  /* 0x0000001518001986 */ /* 0x000fe2000c10190e */
[----:B------:R-:W-:-:S02]  /*9a60*/  LEA.HI.X.SX32 R29, R29, R2, 0x2, P6 ;  /* 0x000000021d1d7211 */ /* 0x000fc400030f16ff */
[C---:B-1----:R-:W-:Y:S02]  /*9a70*/  LEA R26, P6, R5.reuse, R0, 0x2 ;  /* 0x00000000051a7211 */ /* 0x042fe400078c10ff */
[C---:B------:R-:W-:Y:S01]  /*9a80*/  IADD3 R7, R5.reuse, c[0x0][0x198], RZ ;  /* 0x0000660005077a10 */ /* 0x040fe20007ffe0ff */
[----:B--2---:R1:W-:Y:S01]  /*9a90*/  @P4 STG.E [R28.64], R16 ;  /* 0x000000101c004986 */ /* 0x0043e2000c10190e */
[C---:B------:R-:W-:Y:S02]  /*9aa0*/  IADD3 R6, R204.reuse, 0x25, RZ ;  /* 0x00000025cc067810 */ /* 0x040fe40007ffe0ff */
[----:B------:R-:W-:Y:S02]  /*9ab0*/  IADD3 R4, R204, 0x27, RZ ;  /* 0x00000027cc047810 */ /* 0x000fe40007ffe0ff */
[----:B------:R-:W-:Y:S02]  /*9ac0*/  LEA.HI.X.SX32 R27, R5, R2, 0x2, P6 ;  /* 0x00000002051b7211 */ /* 0x000fe400030f16ff */
[----:B------:R-:W-:-:S02]  /*9ad0*/  LEA R30, P6, R7, R0, 0x2 ;  /* 0x00000000071e7211 */ /* 0x000fc400078c10ff */
[C---:B------:R-:W-:Y:S01]  /*9ae0*/  IADD3 R5, R7.reuse, c[0x0][0x198], RZ ;  /* 0x0000660007057a10 */ /* 0x040fe20007ffe0ff */
[----:B------:R2:W-:Y:S01]  /*9af0*/  @P2 STG.E [R26.64], R17 ;  /* 0x000000111a002986 */ /* 0x0005e2000c10190e */
[----:B------:R-:W-:Y:S02]  /*9b00*/  ISETP.LT.AND P5, PT, R6, c[0x0][0x17c], !P0 ;  /* 0x00005f0006007a0c */ /* 0x000fe400047a1270 */
[----:B------:R-:W-:Y:S02]  /*9b10*/  ISETP.LT.AND P4, PT, R4, c[0x0][0x17c], !P0 ;  /* 0x00005f0004007a0c */ /* 0x000fe40004781270 */
[C---:B------:R-:W-:Y:S02]  /*9b20*/  IADD3 R6, R204.reuse, 0x26, RZ ;  /* 0x00000026cc067810 */ /* 0x040fe40007ffe0ff */
[----:B------:R-:W-:Y:S02]  /*9b30*/  IADD3 R4, R204, 0x28, RZ ;  /* 0x00000028cc047810 */ /* 0x000fe40007ffe0ff */
[----:B------:R-:W-:-:S02]  /*9b40*/  LEA.HI.X.SX32 R31, R7, R2, 0x2, P6 ;  /* 0x00000002071f7211 */ /* 0x000fc400030f16ff */
[C---:B-1----:R-:W-:Y:S02]  /*9b50*/  IADD3 R29, R5.reuse, c[0x0][0x198], RZ ;  /* 0x00006600051d7a10 */ /* 0x042fe40007ffe0ff */
[----:B------:R-:W-:Y:S01]  /*9b60*/  LEA R20, P6, R5, R0, 0x2 ;  /* 0x0000000005147211 */ /* 0x000fe200078c10ff */
[----:B-----5:R1:W-:Y:S01]  /*9b70*/  @P3 STG.E [R30.64], R12 ;  /* 0x0000000c1e003986 */ /* 0x0203e2000c10190e */
[----:B------:R-:W-:Y:S02]  /*9b80*/  IADD3 R33, R29, c[0x0][0x198], RZ ;  /* 0x000066001d217a10 */ /* 0x000fe40007ffe0ff */
[----:B------:R-:W-:Y:S02]  /*9b90*/  ISETP.LT.AND P1, PT, R6, c[0x0][0x17c], !P0 ;  /* 0x00005f0006007a0c */ /* 0x000fe40004721270 */
[----:B------:R-:W-:Y:S02]  /*9ba0*/  ISETP.LT.AND P2, PT, R4, c[0x0][0x17c], !P0 ;  /* 0x00005f0004007a0c */ /* 0x000fe40004741270 */
[----:B------:R-:W-:-:S02]  /*9bb0*/  LEA.HI.X.SX32 R21, R5, R2, 0x2, P6 ;  /* 0x0000000205157211 */ /* 0x000fc400030f16ff */
[----:B------:R-:W3:Y:S01]  /*9bc0*/  LDS.128 R4, [R37+0x800] ;  /* 0x0008000025047984 */ /* 0x000ee20000000c00 */
[-C--:B------:R-:W-:Y:S02]  /*9bd0*/  LEA R16, P3, R33, R0.reuse, 0x2 ;  /* 0x0000000021107211 */ /* 0x080fe400078610ff */
[----:B------:R-:W-:Y:S01]  /*9be0*/  LEA R28, P6, R29, R0, 0x2 ;  /* 0x000000001d1c7211 */ /* 0x000fe200078c10ff */
[----:B------:R5:W-:Y:S01]  /*9bf0*/  @P5 STG.E [R20.64], R13 ;  /* 0x0000000d14005986 */ /* 0x000be2000c10190e */
[C---:B------:R-:W-:Y:S02]  /*9c00*/  IADD3 R25, R204.reuse, 0x29, RZ ;  /* 0x00000029cc197810 */ /* 0x040fe40007ffe0ff */
[----:B------:R-:W-:Y:S02]  /*9c10*/  IADD3 R24, R204, 0x2a, RZ ;  /* 0x0000002acc187810 */ /* 0x000fe40007ffe0ff */
[-C--:B--2---:R-:W-:Y:S02]  /*9c20*/  LEA.HI.X.SX32 R17, R33, R2.reuse, 0x2, P3 ;  /* 0x0000000221117211 */ /* 0x084fe400018f16ff */
[----:B------:R-:W-:-:S02]  /*9c30*/  LEA.HI.X.SX32 R29, R29, R2, 0x2, P6 ;  /* 0x000000021d1d7211 */ /* 0x000fc400030f16ff */
[----:B------:R-:W-:Y:S02]  /*9c40*/  IADD3 R33, R33, c[0x0][0x198], RZ ;  /* 0x0000660021217a10 */ /* 0x000fe40007ffe0ff */
[----:B------:R-:W-:Y:S01]  /*9c50*/  ISETP.LT.AND P5, PT, R25, c[0x0][0x17c], !P0 ;  /* 0x00005f0019007a0c */ /* 0x000fe200047a1270 */
[----:B----4-:R2:W-:Y:S01]  /*9c60*/  @P1 STG.E [R28.64], R8 ;  /* 0x000000081c001986 */ /* 0x0105e2000c10190e */
[----:B------:R-:W-:Y:S02]  /*9c70*/  ISETP.LT.AND P3, PT, R24, c[0x0][0x17c], !P0 ;  /* 0x00005f0018007a0c */ /* 0x000fe40004761270 */
[C---:B-1----:R-:W-:Y:S01]  /*9c80*/  IADD3 R31, R33.reuse, c[0x0][0x198], RZ ;  /* 0x00006600211f7a10 */ /* 0x042fe20007ffe0ff */
[----:B------:R-:W1:Y:S01]  /*9c90*/  LDS.128 R24, [R36+0x800] ;  /* 0x0008000024187984 */ /* 0x000e620000000c00 */
[----:B------:R-:W-:Y:S02]  /*9ca0*/  LEA R32, P1, R33, R0, 0x2 ;  /* 0x0000000021207211 */ /* 0x000fe400078210ff */
[C---:B------:R-:W-:Y:S01]  /*9cb0*/  IADD3 R30, R204.reuse, 0x2b, RZ ;  /* 0x0000002bcc1e7810 */ /* 0x040fe20007ffe0ff */
[----:B------:R4:W-:Y:S01]  /*9cc0*/  @P4 STG.E [R16.64], R9 ;  /* 0x0000000910004986 */ /* 0x0009e2000c10190e */
[----:B-----5:R-:W-:-:S02]  /*9cd0*/  IADD3 R13, R204, 0x2c, RZ ;  /* 0x0000002ccc0d7810 */ /* 0x020fc40007ffe0ff */
[----:B------:R-:W-:Y:S02]  /*9ce0*/  LEA R12, P6, R31, R0, 0x2 ;  /* 0x000000001f0c7211 */ /* 0x000fe400078c10ff */
[-C--:B------:R-:W-:Y:S02]  /*9cf0*/  LEA.HI.X.SX32 R33, R33, R2.reuse, 0x2, P1 ;  /* 0x0000000221217211 */ /* 0x080fe400008f16ff */
[----:B------:R-:W-:Y:S02]  /*9d00*/  ISETP.LT.AND P1, PT, R13, c[0x0][0x17c], !P0 ;  /* 0x00005f000d007a0c */ /* 0x000fe40004721270 */
[----:B------:R-:W-:Y:S01]  /*9d10*/  ISETP.LT.AND P4, PT, R30, c[0x0][0x17c], !P0 ;  /* 0x00005f001e007a0c */ /* 0x000fe20004781270 */
[----:B------:R-:W-:Y:S01]  /*9d20*/  @P2 STG.E [R32.64], R224 ;  /* 0x000000e020002986 */ /* 0x000fe2000c10190e */
[C---:B------:R-:W-:Y:S02]  /*9d30*/  IADD3 R21, R31.reuse, c[0x0][0x198], RZ ;  /* 0x000066001f157a10 */ /* 0x040fe40007ffe0ff */
[----:B------:R-:W-:-:S02]  /*9d40*/  LEA.HI.X.SX32 R13, R31, R2, 0x2, P6 ;  /* 0x000000021f0d7211 */ /* 0x000fc400030f16ff */
[----:B------:R-:W5:Y:S01]  /*9d50*/  LDS.128 R28, [R3+0x800] ;  /* 0x00080000031c7984 */ /* 0x000f620000000c00 */
[C---:B------:R-:W-:Y:S02]  /*9d60*/  IADD3 R35, R21.reuse, c[0x0][0x198], RZ ;  /* 0x0000660015237a10 */ /* 0x040fe40007ffe0ff */
[-C--:B--2---:R-:W-:Y:S01]  /*9d70*/  LEA R8, P2, R21, R0.reuse, 0x2 ;  /* 0x0000000015087211 */ /* 0x084fe200078410ff */
[----:B------:R2:W-:Y:S01]  /*9d80*/  @P5 STG.E [R12.64], R225 ;  /* 0x000000e10c005986 */ /* 0x0005e2000c10190e */
[----:B----4-:R-:W-:Y:S02]  /*9d90*/  IADD3 R17, R204, 0x2d, RZ ;  /* 0x0000002dcc117810 */ /* 0x010fe40007ffe0ff */
[----:B------:R-:W-:Y:S02]  /*9da0*/  LEA R16, P6, R35, R0, 0x2 ;  /* 0x0000000023107211 */ /* 0x000fe400078c10ff */
[----:B------:R-:W-:Y:S02]  /*9db0*/  LEA.HI.X.SX32 R9, R21, R2, 0x2, P2 ;  /* 0x0000000215097211 */ /* 0x000fe400010f16ff */
[----:B------:R-:W-:-:S02]  /*9dc0*/  ISETP.LT.AND P5, PT, R17, c[0x0][0x17c], !P0 ;  /* 0x00005f0011007a0c */ /* 0x000fc400047a1270 */
[C---:B------:R-:W-:Y:S01]  /*9dd0*/  LEA.HI.X.SX32 R17, R35.reuse, R2, 0x2, P6 ;  /* 0x0000000223117211 */ /* 0x040fe200030f16ff */
[----:B---3--:R-:W-:Y:S01]  /*9de0*/  @P3 STG.E [R8.64], R4 ;  /* 0x0000000408003986 */ /* 0x008fe2000c10190e */
[----:B------:R-:W-:Y:S02]  /*9df0*/  IADD3 R35, R35, c[0x0][0x198], RZ ;  /* 0x0000660023237a10 */ /* 0x000fe40007ffe0ff */
[----:B------:R-:W-:Y:S01]  /*9e00*/  IADD3 R20, R204, 0x2e, RZ ;  /* 0x0000002ecc147810 */ /* 0x000fe20007ffe0ff */
[----:B------:R3:W-:Y:S01]  /*9e10*/  @P4 STG.E [R16.64], R5 ;  /* 0x0000000510004986 */ /* 0x0007e2000c10190e */
[C---:B--2---:R-:W-:Y:S02]  /*9e20*/  LEA R12, P3, R35.reuse, R0, 0x2 ;  /* 0x00000000230c7211 */ /* 0x044fe400078610ff */
[C---:B------:R-:W-:Y:S02]  /*9e30*/  IADD3 R33, R35.reuse, c[0x0][0x198], RZ ;  /* 0x0000660023217a10 */ /* 0x040fe40007ffe0ff */
[----:B------:R-:W-:-:S02]  /*9e40*/  LEA.HI.X.SX32 R13, R35, R2, 0x2, P3 ;  /* 0x00000002230d7211 */ /* 0x000fc400018f16ff */
[C---:B------:R-:W-:Y:S02]  /*9e50*/  IADD3 R35, R33.reuse, c[0x0][0x198], RZ ;  /* 0x0000660021237a10 */ /* 0x040fe40007ffe0ff */
[----:B------:R-:W-:Y:S01]  /*9e60*/  ISETP.LT.AND P2, PT, R20, c[0x0][0x17c], !P0 ;  /* 0x00005f0014007a0c */ /* 0x000fe20004741270 */
[----:B-1----:R1:W-:Y:S01]  /*9e70*/  @P1 STG.E [R12.64], R24 ;  /* 0x000000180c001986 */ /* 0x0023e2000c10190e */
[----:B------:R-:W-:Y:S02]  /*9e80*/  IADD3 R21, R204, 0x2f, RZ ;  /* 0x0000002fcc157810 */ /* 0x000fe40007ffe0ff */
[----:B------:R-:W-:Y:S02]  /*9e90*/  LEA R20, P6, R33, R0, 0x2 ;  /* 0x0000000021147211 */ /* 0x000fe400078c10ff */
[----:B---3--:R-:W-:Y:S02]  /*9ea0*/  IADD3 R17, R35, c[0x0][0x198], RZ ;  /* 0x0000660023117a10 */ /* 0x008fe40007ffe0ff */
[----:B------:R-:W-:-:S02]  /*9eb0*/  ISETP.LT.AND P4, PT, R21, c[0x0][0x17c], !P0 ;  /* 0x00005f0015007a0c */ /* 0x000fc40004781270 */
[----:B------:R-:W-:Y:S02]  /*9ec0*/  LEA R4, P1, R35, R0, 0x2 ;  /* 0x0000000023047211 */ /* 0x000fe400078210ff */
[----:B------:R-:W-:Y:S02]  /*9ed0*/  LEA.HI.X.SX32 R21, R33, R2, 0x2, P6 ;  /* 0x0000000221157211 */ /* 0x000fe400030f16ff */
[C---:B------:R-:W-:Y:S02]  /*9ee0*/  IADD3 R3, R204.reuse, 0x30, RZ ;  /* 0x00000030cc037810 */ /* 0x040fe40007ffe0ff */
[----:B------:R-:W-:Y:S01]  /*9ef0*/  IADD3 R9, R204, 0x31, RZ ;  /* 0x00000031cc097810 */ /* 0x000fe20007ffe0ff */
[----:B------:R2:W-:Y:S01]  /*9f00*/  @P5 STG.E [R20.64], R25 ;  /* 0x0000001914005986 */ /* 0x0005e2000c10190e */
[C---:B-1----:R-:W-:Y:S02]  /*9f10*/  IADD3 R13, R17.reuse, c[0x0][0x198], RZ ;  /* 0x00006600110d7a10 */ /* 0x042fe40007ffe0ff */
[----:B------:R-:W-:-:S02]  /*9f20*/  LEA R8, P6, R17, R0, 0x2 ;  /* 0x0000000011087211 */ /* 0x000fc400078c10ff */
[-C--:B------:R-:W-:Y:S02]  /*9f30*/  LEA.HI.X.SX32 R5, R35, R2.reuse, 0x2, P1 ;  /* 0x0000000223057211 */ /* 0x080fe400008f16ff */
[----:B------:R-:W-:Y:S02]  /*9f40*/  ISETP.LT.AND P3, PT, R3, c[0x0][0x17c], !P0 ;  /* 0x00005f0003007a0c */ /* 0x000fe40004761270 */
[----:B------:R-:W-:Y:S01]  /*9f50*/  ISETP.LT.AND P5, PT, R9, c[0x0][0x17c], !P0 ;  /* 0x00005f0009007a0c */ /* 0x000fe200047a1270 */
[----:B-----5:R-:W-:Y:S01]  /*9f60*/  @P2 STG.E [R4.64], R28 ;  /* 0x0000001c04002986 */ /* 0x020fe2000c10190e */
[----:B------:R-:W-:Y:S02]  /*9f70*/  LEA.HI.X.SX32 R9, R17, R2, 0x2, P6 ;  /* 0x0000000211097211 */ /* 0x000fe400030f16ff */
[C---:B--2---:R-:W-:Y:S02]  /*9f80*/  IADD3 R21, R13.reuse, c[0x0][0x198], RZ ;  /* 0x000066000d157a10 */ /* 0x044fe40007ffe0ff */
[----:B------:R-:W-:Y:S01]  /*9f90*/  LEA R12, P2, R13, R0, 0x2 ;  /* 0x000000000d0c7211 */ /* 0x000fe200078410ff */
[----:B------:R1:W-:Y:S01]  /*9fa0*/  @P4 STG.E [R8.64], R29 ;  /* 0x0000001d08004986 */ /* 0x0003e2000c10190e */
[----:B------:R-:W-:-:S02]  /*9fb0*/  IADD3 R17, R204, 0x33, RZ ;  /* 0x00000033cc117810 */ /* 0x000fc40007ffe0ff */
[C---:B------:R-:W-:Y:S02]  /*9fc0*/  LEA R16, P6, R21.reuse, R0, 0x2 ;  /* 0x0000000015107211 */ /* 0x040fe400078c10ff */
[----:B------:R-:W-:Y:S02]  /*9fd0*/  IADD3 R3, R204, 0x32, RZ ;  /* 0x00000032cc037810 */ /* 0x000fe40007ffe0ff */
[----:B------:R-:W-:Y:S02]  /*9fe0*/  IADD3 R25, R21, c[0x0][0x198], RZ ;  /* 0x0000660015197a10 */ /* 0x000fe40007ffe0ff */
[-C--:B------:R-:W-:Y:S02]  /*9ff0*/  LEA.HI.X.SX32 R13, R13, R2.reuse, 0x2, P2 ;  /* 0x000000020d0d7211 */ /* 0x080fe400010f16ff */
[----:B------:R-:W-:Y:S02]  /*a000*/  ISETP.LT.AND P4, PT, R17, c[0x0][0x17c], !P0 ;  /* 0x00005f0011007a0c */ /* 0x000fe40004781270 */
[----:B------:R-:W-:Y:S01]  /*a010*/  LEA.HI.X.SX32 R17, R21, R2, 0x2, P6 ;  /* 0x0000000215117211 */ /* 0x000fe200030f16ff */
[----:B------:R-:W-:Y:S01]  /*a020*/  @P3 STG.E [R12.64], R22 ;  /* 0x000000160c003986 */ /* 0x000fe2000c10190e */
[----:B------:R-:W-:-:S02]  /*a030*/  ISETP.LT.AND P1, PT, R3, c[0x0][0x17c], !P0 ;  /* 0x00005f0003007a0c */ /* 0x000fc40004721270 */
[C---:B------:R-:W-:Y:S01]  /*a040*/  IADD3 R21, R25.reuse, c[0x0][0x198], RZ ;  /* 0x0000660019157a10 */ /* 0x040fe20007ffe0ff */
[----:B------:R2:W-:Y:S01]  /*a050*/  @P5 STG.E [R16.64], R23 ;  /* 0x0000001710005986 */ /* 0x0005e2000c10190e */
[C---:B-1----:R-:W-:Y:S02]  /*a060*/  IADD3 R9, R204.reuse, 0x35, RZ ;  /* 0x00000035cc097810 */ /* 0x042fe40007ffe0ff */
[-C--:B------:R-:W-:Y:S02]  /*a070*/  LEA R4, P3, R25, R0.reuse, 0x2 ;  /* 0x0000000019047211 */ /* 0x080fe400078610ff */
[----:B------:R-:W-:Y:S02]  /*a080*/  LEA R8, P6, R21, R0, 0x2 ;  /* 0x0000000015087211 */ /* 0x000fe400078c10ff */
[----:B------:R-:W-:Y:S02]  /*a090*/  IADD3 R3, R204, 0x34, RZ ;  /* 0x00000034cc037810 */ /* 0x000fe40007ffe0ff */
[----:B------:R-:W-:-:S02]  /*a0a0*/  ISETP.LT.AND P5, PT, R9, c[0x0][0x17c], !P0 ;  /* 0x00005f0009007a0c */ /* 0x000fc400047a1270 */
[-C--:B------:R-:W-:Y:S02]  /*a0b0*/  LEA.HI.X.SX32 R5, R25, R2.reuse, 0x2, P3 ;  /* 0x0000000219057211 */ /* 0x080fe400018f16ff */
[C---:B------:R-:W-:Y:S02]  /*a0c0*/  LEA.HI.X.SX32 R9, R21.reuse, R2, 0x2, P6 ;  /* 0x0000000215097211 */ /* 0x040fe400030f16ff */
[----:B------:R-:W-:Y:S01]  /*a0d0*/  IADD3 R21, R21, c[0x0][0x198], RZ ;  /* 0x0000660015157a10 */ /* 0x000fe20007ffe0ff */
[----:B------:R-:W-:Y:S01]  /*a0e0*/  @P1 STG.E [R4.64], R18 ;  /* 0x0000001204001986 */ /* 0x000fe2000c10190e */
[----:B------:R-:W-:Y:S02]  /*a0f0*/  ISETP.LT.AND P2, PT, R3, c[0x0][0x17c], !P0 ;  /* 0x00005f0003007a0c */ /* 0x000fe40004741270 */
[C---:B--2---:R-:W-:Y:S01]  /*a100*/  IADD3 R23, R21.reuse, c[0x0][0x198], RZ ;  /* 0x0000660015177a10 */ /* 0x044fe20007ffe0ff */
[----:B------:R1:W-:Y:S01]  /*a110*/  @P4 STG.E [R8.64], R19 ;  /* 0x0000001308004986 */ /* 0x0003e2000c10190e */
[----:B------:R-:W-:-:S02]  /*a120*/  LEA R12, P1, R21, R0, 0x2 ;  /* 0x00000000150c7211 */ /* 0x000fc400078210ff */
[C---:B------:R-:W-:Y:S02]  /*a130*/  IADD3 R17, R204.reuse, 0x37, RZ ;  /* 0x00000037cc117810 */ /* 0x040fe40007ffe0ff */
[----:B------:R-:W-:Y:S02]  /*a140*/  LEA R16, P6, R23, R0, 0x2 ;  /* 0x0000000017107211 */ /* 0x000fe400078c10ff */
[----:B------:R-:W-:Y:S02]  /*a150*/  IADD3 R3, R204, 0x36, RZ ;  /* 0x00000036cc037810 */ /* 0x000fe40007ffe0ff */
[-C--:B------:R-:W-:Y:S02]  /*a160*/  LEA.HI.X.SX32 R13, R21, R2.reuse, 0x2, P1 ;  /* 0x00000002150d7211 */ /* 0x080fe400008f16ff */
[----:B------:R-:W-:Y:S02]  /*a170*/  IADD3 R21, R23, c[0x0][0x198], RZ ;  /* 0x0000660017157a10 */ /* 0x000fe40007ffe0ff */
[----:B------:R-:W-:Y:S01]  /*a180*/  ISETP.LT.AND P4, PT, R17, c[0x0][0x17c], !P0 ;  /* 0x00005f0011007a0c */ /* 0x000fe20004781270 */
[----:B------:R2:W-:Y:S01]  /*a190*/  @P2 STG.E [R12.64], R14 ;  /* 0x0000000e0c002986 */ /* 0x0005e2000c10190e */
[----:B------:R-:W-:-:S02]  /*a1a0*/  LEA.HI.X.SX32 R17, R23, R2, 0x2, P6 ;  /* 0x0000000217117211 */ /* 0x000fc400030f16ff */
[----:B------:R-:W-:Y:S02]  /*a1b0*/  ISETP.LT.AND P3, PT, R3, c[0x0][0x17c], !P0 ;  /* 0x00005f0003007a0c */ /* 0x000fe40004761270 */
[C---:B-1----:R-:W-:Y:S01]  /*a1c0*/  IADD3 R19, R21.reuse, c[0x0][0x198], RZ ;  /* 0x0000660015137a10 */ /* 0x042fe20007ffe0ff */
[----:B------:R1:W-:Y:S01]  /*a1d0*/  @P5 STG.E [R16.64], R15 ;  /* 0x0000000f10005986 */ /* 0x0003e2000c10190e */
[-C--:B------:R-:W-:Y:S02]  /*a1e0*/  LEA R4, P2, R21, R0.reuse, 0x2 ;  /* 0x0000000015047211 */ /* 0x080fe400078410ff */
[----:B------:R-:W-:Y:S02]  /*a1f0*/  IADD3 R9, R204, 0x39, RZ ;  /* 0x00000039cc097810 */ /* 0x000fe40007ffe0ff */
[----:B------:R-:W-:Y:S02]  /*a200*/  LEA R8, P5, R19, R0, 0x2 ;  /* 0x0000000013087211 */ /* 0x000fe400078a10ff */
[----:B------:R-:W-:-:S02]  /*a210*/  LEA.HI.X.SX32 R5, R21, R2, 0x2, P2 ;  /* 0x0000000215057211 */ /* 0x000fc400010f16ff */
[----:B------:R-:W-:Y:S02]  /*a220*/  IADD3 R3, R204, 0x38, RZ ;  /* 0x00000038cc037810 */ /* 0x000fe40007ffe0ff */
[----:B------:R-:W-:Y:S01]  /*a230*/  ISETP.LT.AND P2, PT, R9, c[0x0][0x17c], !P0 ;  /* 0x00005f0009007a0c */ /* 0x000fe20004741270 */
[----:B------:R-:W-:Y:S01]  /*a240*/  @P3 STG.E [R4.64], R10 ;  /* 0x0000000a04003986 */ /* 0x000fe2000c10190e */
[C---:B------:R-:W-:Y:S02]  /*a250*/  LEA.HI.X.SX32 R9, R19.reuse, R2, 0x2, P5 ;  /* 0x0000000213097211 */ /* 0x040fe400028f16ff */
[----:B------:R-:W-:Y:S02]  /*a260*/  IADD3 R19, R19, c[0x0][0x198], RZ ;  /* 0x0000660013137a10 */ /* 0x000fe40007ffe0ff */
[----:B------:R-:W-:Y:S01]  /*a270*/  ISETP.LT.AND P1, PT, R3, c[0x0][0x17c], !P0 ;  /* 0x00005f0003007a0c */ /* 0x000fe20004721270 */
[----:B------:R3:W-:Y:S01]  /*a280*/  @P4 STG.E [R8.64], R11 ;  /* 0x0000000b08004986 */ /* 0x0007e2000c10190e */
[----:B--2---:R-:W-:-:S02]  /*a290*/  LEA R12, P3, R19, R0, 0x2 ;  /* 0x00000000130c7211 */ /* 0x004fc400078610ff */
[C---:B-1----:R-:W-:Y:S02]  /*a2a0*/  IADD3 R17, R19.reuse, c[0x0][0x198], RZ ;  /* 0x0000660013117a10 */ /* 0x042fe40007ffe0ff */
[C---:B------:R-:W-:Y:S02]  /*a2b0*/  IADD3 R3, R204.reuse, 0x3a, RZ ;  /* 0x0000003acc037810 */ /* 0x040fe40007ffe0ff */
[----:B------:R-:W-:Y:S02]  /*a2c0*/  LEA.HI.X.SX32 R13, R19, R2, 0x2, P3 ;  /* 0x00000002130d7211 */ /* 0x000fe400018f16ff */
[----:B------:R-:W-:Y:S02]  /*a2d0*/  IADD3 R15, R204, 0x3b, RZ ;  /* 0x0000003bcc0f7810 */ /* 0x000fe40007ffe0ff */
[----:B------:R-:W-:Y:S01]  /*a2e0*/  IADD3 R19, R17, c[0x0][0x198], RZ ;  /* 0x0000660011137a10 */ /* 0x000fe20007ffe0ff */
[----:B------:R1:W-:Y:S01]  /*a2f0*/  @P1 STG.E [R12.64], R226 ;  /* 0x000000e20c001986 */ /* 0x0003e2000c10190e */
[----:B------:R-:W-:-:S02]  /*a300*/  ISETP.LT.AND P5, PT, R3, c[0x0][0x17c], !P0 ;  /* 0x00005f0003007a0c */ /* 0x000fc400047a1270 */
[----:B------:R-:W-:Y:S02]  /*a310*/  LEA R14, P6, R17, R0, 0x2 ;  /* 0x00000000110e7211 */ /* 0x000fe400078c10ff */
[----:B------:R-:W-:Y:S02]  /*a320*/  IADD3 R3, R204, 0x3c, RZ ;  /* 0x0000003ccc037810 */ /* 0x000fe40007ffe0ff */
[----:B------:R-:W-:Y:S02]  /*a330*/  ISETP.LT.AND P4, PT, R15, c[0x0][0x17c], !P0 ;  /* 0x00005f000f007a0c */ /* 0x000fe40004781270 */
[----:B---3--:R-:W-:Y:S02]  /*a340*/  IADD3 R9, R19, c[0x0][0x198], RZ ;  /* 0x0000660013097a10 */ /* 0x008fe40007ffe0ff */
[----:B------:R-:W-:Y:S02]  /*a350*/  LEA.HI.X.SX32 R15, R17, R2, 0x2, P6 ;  /* 0x00000002110f7211 */ /* 0x000fe400030f16ff */
[----:B------:R-:W-:-:S02]  /*a360*/  ISETP.LT.AND P3, PT, R3, c[0x0][0x17c], !P0 ;  /* 0x00005f0003007a0c */ /* 0x000fc40004761270 */
[----:B------:R-:W-:Y:S01]  /*a370*/  IADD3 R3, R204, 0x3d, RZ ;  /* 0x0000003dcc037810 */ /* 0x000fe20007ffe0ff */
[----:B------:R2:W-:Y:S01]  /*a380*/  @P2 STG.E [R14.64], R227 ;  /* 0x000000e30e002986 */ /* 0x0005e2000c10190e */
[-C--:B------:R-:W-:Y:S02]  /*a390*/  LEA R4, P1, R19, R0.reuse, 0x2 ;  /* 0x0000000013047211 */ /* 0x080fe400078210ff */
[C---:B------:R-:W-:Y:S02]  /*a3a0*/  IADD3 R11, R9.reuse, c[0x0][0x198], RZ ;  /* 0x00006600090b7a10 */ /* 0x040fe40007ffe0ff */
[----:B------:R-:W-:Y:S02]  /*a3b0*/  LEA R8, P6, R9, R0, 0x2 ;  /* 0x0000000009087211 */ /* 0x000fe400078c10ff */
[----:B------:R-:W-:Y:S02]  /*a3c0*/  ISETP.LT.AND P2, PT, R3, c[0x0][0x17c], !P0 ;  /* 0x00005f0003007a0c */ /* 0x000fe40004741270 */
[----:B------:R-:W-:-:S02]  /*a3d0*/  LEA.HI.X.SX32 R5, R19, R2, 0x2, P1 ;  /* 0x0000000213057211 */ /* 0x000fc400008f16ff */
[C---:B------:R-:W-:Y:S02]  /*a3e0*/  IADD3 R3, R11.reuse, c[0x0][0x198], RZ ;  /* 0x000066000b037a10 */ /* 0x040fe40007ffe0ff */
[----:B------:R-:W-:Y:S01]  /*a3f0*/  LEA R10, P1, R11, R0, 0x2 ;  /* 0x000000000b0a7211 */ /* 0x000fe200078210ff */
[----:B------:R3:W-:Y:S01]  /*a400*/  @P5 STG.E [R4.64], R6 ;  /* 0x0000000604005986 */ /* 0x0007e2000c10190e */
[C---:B------:R-:W-:Y:S02]  /*a410*/  IADD3 R16, R204.reuse, 0x3e, RZ ;  /* 0x0000003ecc107810 */ /* 0x040fe40007ffe0ff */
[----:B------:R-:W-:Y:S02]  /*a420*/  IADD3 R204, R204, 0x3f, RZ ;  /* 0x0000003fcccc7810 */ /* 0x000fe40007ffe0ff */
[----:B------:R-:W-:Y:S02]  /*a430*/  LEA.HI.X.SX32 R9, R9, R2, 0x2, P6 ;  /* 0x0000000209097211 */ /* 0x000fe400030f16ff */
[----:B-1----:R-:W-:-:S02]  /*a440*/  LEA R12, P6, R3, R0, 0x2 ;  /* 0x00000000030c7211 */ /* 0x002fc400078c10ff */
[-C--:B------:R-:W-:Y:S01]  /*a450*/  LEA.HI.X.SX32 R11, R11, R2.reuse, 0x2, P1 ;  /* 0x000000020b0b7211 */ /* 0x080fe200008f16ff */
[----:B------:R3:W-:Y:S01]  /*a460*/  @P4 STG.E [R8.64], R7 ;  /* 0x0000000708004986 */ /* 0x0007e2000c10190e */
[C---:B--2---:R-:W-:Y:S02]  /*a470*/  IADD3 R15, R3.reuse, c[0x0][0x198], RZ ;  /* 0x00006600030f7a10 */ /* 0x044fe40007ffe0ff */
[----:B------:R-:W-:Y:S01]  /*a480*/  ISETP.LT.AND P1, PT, R16, c[0x0][0x17c], !P0 ;  /* 0x00005f0010007a0c */ /* 0x000fe20004721270 */
[----:B------:R3:W-:Y:S01]  /*a490*/  @P3 STG.E [R10.64], R26 ;  /* 0x0000001a0a003986 */ /* 0x0007e2000c10190e */
[----:B------:R-:W-:Y:S02]  /*a4a0*/  ISETP.LT.AND P0, PT, R204, c[0x0][0x17c], !P0 ;  /* 0x00005f00cc007a0c */ /* 0x000fe40004701270 */
[----:B------:R-:W-:Y:S02]  /*a4b0*/  LEA.HI.X.SX32 R13, R3, R2, 0x2, P6 ;  /* 0x00000002030d7211 */ /* 0x000fe400030f16ff */
[----:B------:R-:W-:-:S02]  /*a4c0*/  LEA R14, P6, R15, R0, 0x2 ;  /* 0x000000000f0e7211 */ /* 0x000fc400078c10ff */
[C---:B------:R-:W-:Y:S01]  /*a4d0*/  IADD3 R3, R15.reuse, c[0x0][0x198], RZ ;  /* 0x000066000f037a10 */ /* 0x040fe20007ffe0ff */
[----:B------:R3:W-:Y:S01]  /*a4e0*/  @P2 STG.E [R12.64], R27 ;  /* 0x0000001b0c002986 */ /* 0x0007e2000c10190e */
[----:B------:R-:W-:Y:S02]  /*a4f0*/  LEA.HI.X.SX32 R15, R15, R2, 0x2, P6 ;  /* 0x000000020f0f7211 */ /* 0x000fe400030f16ff */
[----:B------:R-:W-:-:S03]  /*a500*/  LEA R16, P6, R3, R0, 0x2 ;  /* 0x0000000003107211 */ /* 0x000fc600078c10ff */
[----:B------:R3:W-:Y:S01]  /*a510*/  @P1 STG.E [R14.64], R30 ;  /* 0x0000001e0e001986 */ /* 0x0007e2000c10190e */
[----:B------:R-:W-:Y:S01]  /*a520*/  LEA.HI.X.SX32 R17, R3, R2, 0x2, P6 ;  /* 0x0000000203117211 */ /* 0x000fe200030f16ff */
[----:B------:R-:W-:Y:S08]  /*a530*/  @!P0 EXIT ;  /* 0x000000000000894d */ /* 0x000ff00003800000 */
[----:B------:R-:W-:Y:S01]  /*a540*/  STG.E [R16.64], R31 ;  /* 0x0000001f10007986 */ /* 0x000fe2000c10190e */
[----:B------:R-:W-:Y:S05]  /*a550*/  EXIT ;  /* 0x000000000000794d */ /* 0x000fea0003800000 */
.L_x_3:
[----:B------:R-:W-:-:S00]  /*a560*/  BRA `(.L_x_3) ;  /* 0xfffffff000007947 */ /* 0x000fc0000383ffff */
[----:B------:R-:W-:-:S00]  /*a570*/  NOP ;  /* 0x0000000000007918 */ /* 0x000fc00000000000 */
        /* <DEDUP_REMOVED lines=8> */
.L_x_4:


//--------------------- .nv.shared.matmul_kernel  --------------------------
	.section	.nv.shared.matmul_kernel,"aw",@nobits
	.sectionflags	@""
	.align	16
